	.target	sm_90a

	.elftype	@"ET_EXEC"


//--------------------- .note.nv.tkinfo           --------------------------
	.section	.note.nv.tkinfo,"",@"SHT_NOTE"
	.sectionflags	@"SHF_NOTE_NV_TKINFO"
	.tkinfo
        /*0018*/ 	.word	0x00000002
        /*0030*/ 	.string	""
        /*0030*/ 	.string	"ptxas"
        /*0030*/ 	.string	"Cuda compilation tools, release 13.0, V13.0.88"
        /*0030*/ 	.string	"Build cuda_13.0.r13.0/compiler.36424714_0"
        /*0030*/ 	.string	"-arch sm_90a -m 64 "



//--------------------- .note.nv.cuinfo           --------------------------
	.section	.note.nv.cuinfo,"",@"SHT_NOTE"
	.sectionflags	@"SHF_NOTE_NV_CUINFO"
        /*0018*/ 	.short	0x0002
        /*001a*/ 	.short	0x005a
        /*001c*/ 	.short	0x0082
	.zero		2


//--------------------- .nv.info                  --------------------------
	.section	.nv.info,"",@"SHT_CUDA_INFO"
	.align	4


	//----- nvinfo : EIATTR_REGCOUNT
	.align		4
        /*0000*/ 	.byte	0x04, 0x2f
        /*0002*/ 	.short	(.L_15 - .L_14)
	.align		4
.L_14:
        /*0004*/ 	.word	index@(_ZN7cutlass13device_kernelINS_4gemm6kernel13GemmUniversalIN4cute5tupleIJiiiiEEENS1_10collective13CollectiveMmaINS1_34MainloopSm90TmaGmmaWarpSpecializedILi2ENS5_IJNS4_1CILi1EEESB_SB_EEENS1_35KernelTmaWarpSpecializedCooperativeEEENS5_IJNSA_ILi128EEENSA_ILi256EEENSA_ILi64EEEEEENS_10tfloat32_tENS5_IJlSB_lEEESJ_SK_NS4_8TiledMMAINS4_8MMA_AtomIJNS4_4SM904GMMA30MMA_64x256x8_F32TF32TF32_SS_TNILNSO_7ScaleInE1ELSQ_1EEEEEENS4_6LayoutINS5_IJNSA_ILi2EEESB_SB_EEENS5_IJSB_NSA_ILi0EEESW_EEEEENS5_IJNS4_10UnderscoreESZ_SZ_EEEEENS4_13SM90_TMA_LOADENS4_14ComposedLayoutINS4_7SwizzleILi3ELi4ELi3EEENS4_18smem_ptr_flag_bitsILi32EEENST_INS5_IJNSA_ILi8EEENSA_ILi32EEEEEENS5_IJS19_SB_EEEEEEEvNS4_8identityES12_S1D_vS1E_EENS_8epilogue10collective6detail29Sm90TmaWarpSpecializedAdapterINS1H_15DefaultEpilogueISJ_SK_SK_NS1G_6thread17LinearCombinationISJ_Li1EffLNS1L_9ScaleType4KindE0ELNS_15FloatRoundStyleE2ESJ_EENS1_15EpilogueDefaultEEEEEvvEEEEvNT_6ParamsE)
        /*0008*/ 	.word	0x000000a8


	//----- nvinfo : EIATTR_FRAME_SIZE
	.align		4
.L_15:
        /*000c*/ 	.byte	0x04, 0x11
        /*000e*/ 	.short	(.L_17 - .L_16)
	.align		4
.L_16:
        /*0010*/ 	.word	index@(_ZN7cutlass13device_kernelINS_4gemm6kernel13GemmUniversalIN4cute5tupleIJiiiiEEENS1_10collective13CollectiveMmaINS1_34MainloopSm90TmaGmmaWarpSpecializedILi2ENS5_IJNS4_1CILi1EEESB_SB_EEENS1_35KernelTmaWarpSpecializedCooperativeEEENS5_IJNSA_ILi128EEENSA_ILi256EEENSA_ILi64EEEEEENS_10tfloat32_tENS5_IJlSB_lEEESJ_SK_NS4_8TiledMMAINS4_8MMA_AtomIJNS4_4SM904GMMA30MMA_64x256x8_F32TF32TF32_SS_TNILNSO_7ScaleInE1ELSQ_1EEEEEENS4_6LayoutINS5_IJNSA_ILi2EEESB_SB_EEENS5_IJSB_NSA_ILi0EEESW_EEEEENS5_IJNS4_10UnderscoreESZ_SZ_EEEEENS4_13SM90_TMA_LOADENS4_14ComposedLayoutINS4_7SwizzleILi3ELi4ELi3EEENS4_18smem_ptr_flag_bitsILi32EEENST_INS5_IJNSA_ILi8EEENSA_ILi32EEEEEENS5_IJS19_SB_EEEEEEEvNS4_8identityES12_S1D_vS1E_EENS_8epilogue10collective6detail29Sm90TmaWarpSpecializedAdapterINS1H_15DefaultEpilogueISJ_SK_SK_NS1G_6thread17LinearCombinationISJ_Li1EffLNS1L_9ScaleType4KindE0ELNS_15FloatRoundStyleE2ESJ_EENS1_15EpilogueDefaultEEEEEvvEEEEvNT_6ParamsE)
        /*0014*/ 	.word	0x00000000


	//----- nvinfo : EIATTR_MIN_STACK_SIZE
	.align		4
.L_17:
        /*0018*/ 	.byte	0x04, 0x12
        /*001a*/ 	.short	(.L_19 - .L_18)
	.align		4
.L_18:
        /*001c*/ 	.word	index@(_ZN7cutlass13device_kernelINS_4gemm6kernel13GemmUniversalIN4cute5tupleIJiiiiEEENS1_10collective13CollectiveMmaINS1_34MainloopSm90TmaGmmaWarpSpecializedILi2ENS5_IJNS4_1CILi1EEESB_SB_EEENS1_35KernelTmaWarpSpecializedCooperativeEEENS5_IJNSA_ILi128EEENSA_ILi256EEENSA_ILi64EEEEEENS_10tfloat32_tENS5_IJlSB_lEEESJ_SK_NS4_8TiledMMAINS4_8MMA_AtomIJNS4_4SM904GMMA30MMA_64x256x8_F32TF32TF32_SS_TNILNSO_7ScaleInE1ELSQ_1EEEEEENS4_6LayoutINS5_IJNSA_ILi2EEESB_SB_EEENS5_IJSB_NSA_ILi0EEESW_EEEEENS5_IJNS4_10UnderscoreESZ_SZ_EEEEENS4_13SM90_TMA_LOADENS4_14ComposedLayoutINS4_7SwizzleILi3ELi4ELi3EEENS4_18smem_ptr_flag_bitsILi32EEENST_INS5_IJNSA_ILi8EEENSA_ILi32EEEEEENS5_IJS19_SB_EEEEEEEvNS4_8identityES12_S1D_vS1E_EENS_8epilogue10collective6detail29Sm90TmaWarpSpecializedAdapterINS1H_15DefaultEpilogueISJ_SK_SK_NS1G_6thread17LinearCombinationISJ_Li1EffLNS1L_9ScaleType4KindE0ELNS_15FloatRoundStyleE2ESJ_EENS1_15EpilogueDefaultEEEEEvvEEEEvNT_6ParamsE)
        /*0020*/ 	.word	0x00000000
.L_19:


//--------------------- .nv.compat                --------------------------
	.section	.nv.compat,"",@"SHT_CUDA_COMPAT_INFO"
	.align	4
        /*0000*/ 	.byte	0x02, 0x09, 0x01, 0x00, 0x02, 0x02, 0x04, 0x00, 0x02, 0x05, 0x05, 0x00, 0x03, 0x07, 0x01, 0x01
        /*0010*/ 	.byte	0x02, 0x03, 0x01, 0x00, 0x02, 0x06, 0x01, 0x00, 0x04, 0x0b, 0x08, 0x00, 0x00, 0x00, 0x00, 0x00
        /*0020*/ 	.byte	0x00, 0x00, 0x00, 0x00


//--------------------- .nv.info._ZN7cutlass13device_kernelINS_4gemm6kernel13GemmUniversalIN4cute5tupleIJiiiiEEENS1_10collective13CollectiveMmaINS1_34MainloopSm90TmaGmmaWarpSpecializedILi2ENS5_IJNS4_1CILi1EEESB_SB_EEENS1_35KernelTmaWarpSpecializedCooperativeEEENS5_IJNSA_ILi128EEENSA_ILi256EEENSA_ILi64EEEEEENS_10tfloat32_tENS5_IJlSB_lEEESJ_SK_NS4_8TiledMMAINS4_8MMA_AtomIJNS4_4SM904GMMA30MMA_64x256x8_F32TF32TF32_SS_TNILNSO_7ScaleInE1ELSQ_1EEEEEENS4_6LayoutINS5_IJNSA_ILi2EEESB_SB_EEENS5_IJSB_NSA_ILi0EEESW_EEEEENS5_IJNS4_10UnderscoreESZ_SZ_EEEEENS4_13SM90_TMA_LOADENS4_14ComposedLayoutINS4_7SwizzleILi3ELi4ELi3EEENS4_18smem_ptr_flag_bitsILi32EEENST_INS5_IJNSA_ILi8EEENSA_ILi32EEEEEENS5_IJS19_SB_EEEEEEEvNS4_8identityES12_S1D_vS1E_EENS_8epilogue10collective6detail29Sm90TmaWarpSpecializedAdapterINS1H_15DefaultEpilogueISJ_SK_SK_NS1G_6thread17LinearCombinationISJ_Li1EffLNS1L_9ScaleType4KindE0ELNS_15FloatRoundStyleE2ESJ_EENS1_15EpilogueDefaultEEEEEvvEEEEvNT_6ParamsE --------------------------
	.section	.nv.info._ZN7cutlass13device_kernelINS_4gemm6kernel13GemmUniversalIN4cute5tupleIJiiiiEEENS1_10collective13CollectiveMmaINS1_34MainloopSm90TmaGmmaWarpSpecializedILi2ENS5_IJNS4_1CILi1EEESB_SB_EEENS1_35KernelTmaWarpSpecializedCooperativeEEENS5_IJNSA_ILi128EEENSA_ILi256EEENSA_ILi64EEEEEENS_10tfloat32_tENS5_IJlSB_lEEESJ_SK_NS4_8TiledMMAINS4_8MMA_AtomIJNS4_4SM904GMMA30MMA_64x256x8_F32TF32TF32_SS_TNILNSO_7ScaleInE1ELSQ_1EEEEEENS4_6LayoutINS5_IJNSA_ILi2EEESB_SB_EEENS5_IJSB_NSA_ILi0EEESW_EEEEENS5_IJNS4_10UnderscoreESZ_SZ_EEEEENS4_13SM90_TMA_LOADENS4_14ComposedLayoutINS4_7SwizzleILi3ELi4ELi3EEENS4_18smem_ptr_flag_bitsILi32EEENST_INS5_IJNSA_ILi8EEENSA_ILi32EEEEEENS5_IJS19_SB_EEEEEEEvNS4_8identityES12_S1D_vS1E_EENS_8epilogue10collective6detail29Sm90TmaWarpSpecializedAdapterINS1H_15DefaultEpilogueISJ_SK_SK_NS1G_6thread17LinearCombinationISJ_Li1EffLNS1L_9ScaleType4KindE0ELNS_15FloatRoundStyleE2ESJ_EENS1_15EpilogueDefaultEEEEEvvEEEEvNT_6ParamsE,"",@"SHT_CUDA_INFO"
	.sectionflags	@""
	.align	4


	//----- nvinfo : EIATTR_CUDA_API_VERSION
	.align		4
        /*0000*/ 	.byte	0x04, 0x37
        /*0002*/ 	.short	(.L_21 - .L_20)
.L_20:
        /*0004*/ 	.word	0x00000082


	//----- nvinfo : EIATTR_KPARAM_INFO
	.align		4
.L_21:
        /*0008*/ 	.byte	0x04, 0x17
        /*000a*/ 	.short	(.L_23 - .L_22)
.L_22:
        /*000c*/ 	.word	0x00000000
        /*0010*/ 	.short	0x0000
        /*0012*/ 	.short	0x0070
        /*0014*/ 	.byte	0x00, 0xf0, 0x01, 0x10


	//----- nvinfo : EIATTR_SPARSE_MMA_MASK
	.align		4
.L_23:
        /*0018*/ 	.byte	0x03, 0x50
        /*001a*/ 	.short	0x0000


	//----- nvinfo : EIATTR_MAXREG_COUNT
	.align		4
        /*001c*/ 	.byte	0x03, 0x1b
        /*001e*/ 	.short	0x00a8


	//----- nvinfo : EIATTR_NUM_BARRIERS
	.align		4
        /*0020*/ 	.byte	0x02, 0x4c
        /*0022*/ 	.byte	0x01
	.zero		1


	//----- nvinfo : EIATTR_EXTERNS
	.align		4
        /*0024*/ 	.byte	0x04, 0x0f
        /*0026*/ 	.short	(.L_25 - .L_24)


	//   ....[0]....
	.align		4
.L_24:
        /*0028*/ 	.word	index@(__assertfail)


	//----- nvinfo : EIATTR_MERCURY_ISA_VERSION
	.align		4
.L_25:
        /*002c*/ 	.byte	0x03, 0x5f
        /*002e*/ 	.short	0x0101


	//----- nvinfo : EIATTR_INT_WARP_WIDE_INSTR_OFFSETS
	.align		4
        /*0030*/ 	.byte	0x04, 0x31
        /*0032*/ 	.short	(.L_27 - .L_26)


	//   ....[0]....
.L_26:
        /*0034*/ 	.word	0x00000370


	//   ....[1]....
        /*0038*/ 	.word	0x000003a0


	//   ....[2]....
        /*003c*/ 	.word	0x00000480


	//----- nvinfo : EIATTR_COOP_GROUP_MASK_REGIDS
	.align		4
.L_27:
        /*0040*/ 	.byte	0x04, 0x29
        /*0042*/ 	.short	(.L_29 - .L_28)


	//   ....[0]....
.L_28:
        /*0044*/ 	.word	0xffffffff


	//   ....[1]....
        /*0048*/ 	.word	0xffffffff


	//   ....[2]....
        /*004c*/ 	.word	0xffffffff


	//   ....[3]....
        /*0050*/ 	.word	0xffffffff


	//   ....[4]....
        /*0054*/ 	.word	0xffffffff


	//----- nvinfo : EIATTR_COOP_GROUP_INSTR_OFFSETS
	.align		4
.L_29:
        /*0058*/ 	.byte	0x04, 0x28
        /*005a*/ 	.short	(.L_31 - .L_30)


	//   ....[0]....
.L_30:
        /*005c*/ 	.word	0x00000060


	//   ....[1]....
        /*0060*/ 	.word	0x00000070


	//   ....[2]....
        /*0064*/ 	.word	0x00000130


	//   ....[3]....
        /*0068*/ 	.word	0x00000280


	//   ....[4]....
        /*006c*/ 	.word	0x00000f30


	//----- nvinfo : EIATTR_REG_RECONFIG
	.align		4
.L_31:
        /*0070*/ 	.byte	0x01, 0x54
	.zero		2


	//----- nvinfo : EIATTR_SYSCALL_OFFSETS
	.align		4
        /*0074*/ 	.byte	0x04, 0x46
        /*0076*/ 	.short	(.L_33 - .L_32)


	//   ....[0]....
.L_32:
        /*0078*/ 	.word	0x000010f0


	//----- nvinfo : EIATTR_MBARRIER_INSTR_OFFSETS
	.align		4
.L_33:
        /*007c*/ 	.byte	0x04, 0x39
        /*007e*/ 	.short	(.L_35 - .L_34)


	//   ....[0]....
.L_34:
        /*0080*/ 	.word	0x00000230
        /*0084*/ 	.word	0x000000ff
        /*0088*/ 	.word	0x00000000
        /*008c*/ 	.short	0x0100
        /*008e*/ 	.byte	0x08
	.zero		1


	//   ....[1]....
        /*0090*/ 	.word	0x00000240
        /*0094*/ 	.word	0x000000ff
        /*0098*/ 	.word	0x00000010
        /*009c*/ 	.short	0x0100
        /*009e*/ 	.byte	0x08
	.zero		1


	//   ....[2]....
        /*00a0*/ 	.word	0x00000250
        /*00a4*/ 	.word	0x000000ff
        /*00a8*/ 	.word	0x00000008
        /*00ac*/ 	.short	0x0100
        /*00ae*/ 	.byte	0x08
	.zero		1


	//   ....[3]....
        /*00b0*/ 	.word	0x00000260
        /*00b4*/ 	.word	0x000000ff
        /*00b8*/ 	.word	0x00000018
        /*00bc*/ 	.short	0x0100
        /*00be*/ 	.byte	0x08
	.zero		1


	//   ....[4]....
        /*00c0*/ 	.word	0x000004f0
        /*00c4*/ 	.word	0x000000ff
        /*00c8*/ 	.word	0x00000030
        /*00cc*/ 	.short	0x0100
        /*00ce*/ 	.byte	0x06
	.zero		1


	//   ....[5]....
        /*00d0*/ 	.word	0x00000550
        /*00d4*/ 	.word	0x000000ff
        /*00d8*/ 	.word	0x00000038
        /*00dc*/ 	.short	0x0100
        /*00de*/ 	.byte	0x06
	.zero		1


	//   ....[6]....
        /*00e0*/ 	.word	0x00001170
        /*00e4*/ 	.word	0x00000003
        /*00e8*/ 	.word	0x00000000
        /*00ec*/ 	.short	0x010a
        /*00ee*/ 	.byte	0x3f
	.zero		1


	//   ....[7]....
        /*00f0*/ 	.word	0x000011b0
        /*00f4*/ 	.word	0x00000003
        /*00f8*/ 	.word	0x00000000
        /*00fc*/ 	.short	0x010a
        /*00fe*/ 	.byte	0x3f
	.zero		1


	//   ....[8]....
        /*0100*/ 	.word	0x00001780
        /*0104*/ 	.word	0x000000ff
        /*0108*/ 	.word	0x00000000
        /*010c*/ 	.short	0x010a
        /*010e*/ 	.byte	0x09
	.zero		1


	//   ....[9]....
        /*0110*/ 	.word	0x000017c0
        /*0114*/ 	.word	0x000000ff
        /*0118*/ 	.word	0x00000000
        /*011c*/ 	.short	0x010a
        /*011e*/ 	.byte	0x09
	.zero		1


	//   ....[10]....
        /*0120*/ 	.word	0x00001c50
        /*0124*/ 	.word	0x000000ff
        /*0128*/ 	.word	0x00000000
        /*012c*/ 	.short	0x0101
        /*012e*/ 	.byte	0x08
	.zero		1


	//   ....[11]....
        /*0130*/ 	.word	0x00001e30
        /*0134*/ 	.word	0x000000ff
        /*0138*/ 	.word	0x00000000
        /*013c*/ 	.short	0x0101
        /*013e*/ 	.byte	0x04
	.zero		1


	//   ....[12]....
        /*0140*/ 	.word	0x0000aca0
        /*0144*/ 	.word	0x0000000c
        /*0148*/ 	.word	0x00000010
        /*014c*/ 	.short	0x010a
        /*014e*/ 	.byte	0x3f
	.zero		1


	//   ....[13]....
        /*0150*/ 	.word	0x0000b120
        /*0154*/ 	.word	0x00000005
        /*0158*/ 	.word	0x00000038
        /*015c*/ 	.short	0x0101
        /*015e*/ 	.byte	0x3f
	.zero		1


	//   ....[14]....
        /*0160*/ 	.word	0x0000b820
        /*0164*/ 	.word	0x00000007
        /*0168*/ 	.word	0x00000000
        /*016c*/ 	.short	0x010a
        /*016e*/ 	.byte	0x3f
	.zero		1


	//   ....[15]....
        /*0170*/ 	.word	0x0000b8a0
        /*0174*/ 	.word	0x00000005
        /*0178*/ 	.word	0x00000000
        /*017c*/ 	.short	0x010a
        /*017e*/ 	.byte	0x3f
	.zero		1


	//   ....[16]....
        /*0180*/ 	.word	0x0000b900
        /*0184*/ 	.word	0x00000003
        /*0188*/ 	.word	0x00000000
        /*018c*/ 	.short	0x010a
        /*018e*/ 	.byte	0x3f
	.zero		1


	//   ....[17]....
        /*0190*/ 	.word	0x0000b960
        /*0194*/ 	.word	0x00000004
        /*0198*/ 	.word	0x00000000
        /*019c*/ 	.short	0x010a
        /*019e*/ 	.byte	0x3f
	.zero		1


	//   ....[18]....
        /*01a0*/ 	.word	0x0000ba30
        /*01a4*/ 	.word	0x0000000c
        /*01a8*/ 	.word	0x00000010
        /*01ac*/ 	.short	0x010a
        /*01ae*/ 	.byte	0x3f
	.zero		1


	//   ....[19]....
        /*01b0*/ 	.word	0x0000bb00
        /*01b4*/ 	.word	0x00000007
        /*01b8*/ 	.word	0x00000000
        /*01bc*/ 	.short	0x010a
        /*01be*/ 	.byte	0x3f
	.zero		1


	//----- nvinfo : EIATTR_NUM_MBARRIERS
	.align		4
.L_35:
        /*01c0*/ 	.byte	0x03, 0x38
        /*01c2*/ 	.short	0x0006


	//----- nvinfo : EIATTR_EXIT_INSTR_OFFSETS
	.align		4
        /*01c4*/ 	.byte	0x04, 0x1c
        /*01c6*/ 	.short	(.L_37 - .L_36)


	//   ....[0]....
.L_36:
        /*01c8*/ 	.word	0x000005a0


	//   ....[1]....
        /*01cc*/ 	.word	0x00000e60


	//   ....[2]....
        /*01d0*/ 	.word	0x0000a310


	//   ....[3]....
        /*01d4*/ 	.word	0x0000a940


	//   ....[4]....
        /*01d8*/ 	.word	0x0000b8f0


	//----- nvinfo : EIATTR_MAX_THREADS
	.align		4
.L_37:
        /*01dc*/ 	.byte	0x04, 0x05
        /*01de*/ 	.short	(.L_39 - .L_38)
.L_38:
        /*01e0*/ 	.word	0x00000180
        /*01e4*/ 	.word	0x00000001
        /*01e8*/ 	.word	0x00000001


	//----- nvinfo : EIATTR_CRS_STACK_SIZE
	.align		4
.L_39:
        /*01ec*/ 	.byte	0x04, 0x1e
        /*01ee*/ 	.short	(.L_41 - .L_40)
.L_40:
        /*01f0*/ 	.word	0x00000000


	//----- nvinfo : EIATTR_CBANK_PARAM_SIZE
	.align		4
.L_41:
        /*01f4*/ 	.byte	0x03, 0x19
        /*01f6*/ 	.short	0x0470


	//----- nvinfo : EIATTR_PARAM_CBANK
	.align		4
        /*01f8*/ 	.byte	0x04, 0x0a
        /*01fa*/ 	.short	(.L_43 - .L_42)
	.align		4
.L_42:
        /*01fc*/ 	.word	index@(.nv.constant0._ZN7cutlass13device_kernelINS_4gemm6kernel13GemmUniversalIN4cute5tupleIJiiiiEEENS1_10collective13CollectiveMmaINS1_34MainloopSm90TmaGmmaWarpSpecializedILi2ENS5_IJNS4_1CILi1EEESB_SB_EEENS1_35KernelTmaWarpSpecializedCooperativeEEENS5_IJNSA_ILi128EEENSA_ILi256EEENSA_ILi64EEEEEENS_10tfloat32_tENS5_IJlSB_lEEESJ_SK_NS4_8TiledMMAINS4_8MMA_AtomIJNS4_4SM904GMMA30MMA_64x256x8_F32TF32TF32_SS_TNILNSO_7ScaleInE1ELSQ_1EEEEEENS4_6LayoutINS5_IJNSA_ILi2EEESB_SB_EEENS5_IJSB_NSA_ILi0EEESW_EEEEENS5_IJNS4_10UnderscoreESZ_SZ_EEEEENS4_13SM90_TMA_LOADENS4_14ComposedLayoutINS4_7SwizzleILi3ELi4ELi3EEENS4_18smem_ptr_flag_bitsILi32EEENST_INS5_IJNSA_ILi8EEENSA_ILi32EEEEEENS5_IJS19_SB_EEEEEEEvNS4_8identityES12_S1D_vS1E_EENS_8epilogue10collective6detail29Sm90TmaWarpSpecializedAdapterINS1H_15DefaultEpilogueISJ_SK_SK_NS1G_6thread17LinearCombinationISJ_Li1EffLNS1L_9ScaleType4KindE0ELNS_15FloatRoundStyleE2ESJ_EENS1_15EpilogueDefaultEEEEEvvEEEEvNT_6ParamsE)
        /*0200*/ 	.short	0x0210
        /*0202*/ 	.short	0x0470


	//----- nvinfo : EIATTR_SW_WAR
	.align		4
.L_43:
        /*0204*/ 	.byte	0x04, 0x36
        /*0206*/ 	.short	(.L_45 - .L_44)
.L_44:
        /*0208*/ 	.word	0x00000008
.L_45:


//--------------------- .nv.callgraph             --------------------------
	.section	.nv.callgraph,"",@"SHT_CUDA_CALLGRAPH"
	.align	4
	.sectionentsize	8
	.align		4
        /*0000*/ 	.word	0x00000000
	.align		4
        /*0004*/ 	.word	0xffffffff
	.align		4
        /*0008*/ 	.word	index@(_ZN7cutlass13device_kernelINS_4gemm6kernel13GemmUniversalIN4cute5tupleIJiiiiEEENS1_10collective13CollectiveMmaINS1_34MainloopSm90TmaGmmaWarpSpecializedILi2ENS5_IJNS4_1CILi1EEESB_SB_EEENS1_35KernelTmaWarpSpecializedCooperativeEEENS5_IJNSA_ILi128EEENSA_ILi256EEENSA_ILi64EEEEEENS_10tfloat32_tENS5_IJlSB_lEEESJ_SK_NS4_8TiledMMAINS4_8MMA_AtomIJNS4_4SM904GMMA30MMA_64x256x8_F32TF32TF32_SS_TNILNSO_7ScaleInE1ELSQ_1EEEEEENS4_6LayoutINS5_IJNSA_ILi2EEESB_SB_EEENS5_IJSB_NSA_ILi0EEESW_EEEEENS5_IJNS4_10UnderscoreESZ_SZ_EEEEENS4_13SM90_TMA_LOADENS4_14ComposedLayoutINS4_7SwizzleILi3ELi4ELi3EEENS4_18smem_ptr_flag_bitsILi32EEENST_INS5_IJNSA_ILi8EEENSA_ILi32EEEEEENS5_IJS19_SB_EEEEEEEvNS4_8identityES12_S1D_vS1E_EENS_8epilogue10collective6detail29Sm90TmaWarpSpecializedAdapterINS1H_15DefaultEpilogueISJ_SK_SK_NS1G_6thread17LinearCombinationISJ_Li1EffLNS1L_9ScaleType4KindE0ELNS_15FloatRoundStyleE2ESJ_EENS1_15EpilogueDefaultEEEEEvvEEEEvNT_6ParamsE)
	.align		4
        /*000c*/ 	.word	index@(__assertfail)
	.align		4
        /*0010*/ 	.word	0x00000000
	.align		4
        /*0014*/ 	.word	0xfffffffe
	.align		4
        /*0018*/ 	.word	0x00000000
	.align		4
        /*001c*/ 	.word	0xfffffffd
	.align		4
        /*0020*/ 	.word	0x00000000
	.align		4
        /*0024*/ 	.word	0xfffffffc


//--------------------- .nv.constant4             --------------------------
	.section	.nv.constant4,"a",@progbits
	.align	8
	.align		8
.nv.constant4:
        /*0000*/ 	.dword	__assertfail
	.align		8
        /*0008*/ 	.dword	__unnamed_1
	.align		8
        /*0010*/ 	.dword	_ZN40_INTERNAL_32d15a0b_4_k_cu_bcf46f13_183294cuda3std3__45__cpo5beginE
	.align		8
        /*0018*/ 	.dword	_ZN40_INTERNAL_32d15a0b_4_k_cu_bcf46f13_183294cuda3std3__45__cpo3endE
	.align		8
        /*0020*/ 	.dword	_ZN40_INTERNAL_32d15a0b_4_k_cu_bcf46f13_183294cuda3std3__45__cpo6cbeginE
	.align		8
        /*0028*/ 	.dword	_ZN40_INTERNAL_32d15a0b_4_k_cu_bcf46f13_183294cuda3std3__45__cpo4cendE
	.align		8
        /*0030*/ 	.dword	_ZN40_INTERNAL_32d15a0b_4_k_cu_bcf46f13_183294cuda3std3__442_GLOBAL__N__32d15a0b_4_k_cu_bcf46f13_183296ignoreE
	.align		8
        /*0038*/ 	.dword	_ZN40_INTERNAL_32d15a0b_4_k_cu_bcf46f13_183294cuda3std3__419piecewise_constructE
	.align		8
        /*0040*/ 	.dword	_ZN40_INTERNAL_32d15a0b_4_k_cu_bcf46f13_183294cuda3std3__48in_placeE
	.align		8
        /*0048*/ 	.dword	_ZN40_INTERNAL_32d15a0b_4_k_cu_bcf46f13_183294cuda3std6ranges3__45__cpo4swapE
	.align		8
        /*0050*/ 	.dword	_ZN40_INTERNAL_32d15a0b_4_k_cu_bcf46f13_183294cuda3std6ranges3__45__cpo9iter_moveE
	.align		8
        /*0058*/ 	.dword	_ZN40_INTERNAL_32d15a0b_4_k_cu_bcf46f13_183294cute7productE
	.align		8
        /*0060*/ 	.dword	_ZN40_INTERNAL_32d15a0b_4_k_cu_bcf46f13_183294cute1_E
	.align		8
        /*0068*/ 	.dword	$str$22
	.align		8
        /*0070*/ 	.dword	$str$23


//--------------------- .text._ZN7cutlass13device_kernelINS_4gemm6kernel13GemmUniversalIN4cute5tupleIJiiiiEEENS1_10collective13CollectiveMmaINS1_34MainloopSm90TmaGmmaWarpSpecializedILi2ENS5_IJNS4_1CILi1EEESB_SB_EEENS1_35KernelTmaWarpSpecializedCooperativeEEENS5_IJNSA_ILi128EEENSA_ILi256EEENSA_ILi64EEEEEENS_10tfloat32_tENS5_IJlSB_lEEESJ_SK_NS4_8TiledMMAINS4_8MMA_AtomIJNS4_4SM904GMMA30MMA_64x256x8_F32TF32TF32_SS_TNILNSO_7ScaleInE1ELSQ_1EEEEEENS4_6LayoutINS5_IJNSA_ILi2EEESB_SB_EEENS5_IJSB_NSA_ILi0EEESW_EEEEENS5_IJNS4_10UnderscoreESZ_SZ_EEEEENS4_13SM90_TMA_LOADENS4_14ComposedLayoutINS4_7SwizzleILi3ELi4ELi3EEENS4_18smem_ptr_flag_bitsILi32EEENST_INS5_IJNSA_ILi8EEENSA_ILi32EEEEEENS5_IJS19_SB_EEEEEEEvNS4_8identityES12_S1D_vS1E_EENS_8epilogue10collective6detail29Sm90TmaWarpSpecializedAdapterINS1H_15DefaultEpilogueISJ_SK_SK_NS1G_6thread17LinearCombinationISJ_Li1EffLNS1L_9ScaleType4KindE0ELNS_15FloatRoundStyleE2ESJ_EENS1_15EpilogueDefaultEEEEEvvEEEEvNT_6ParamsE --------------------------
	.section	.text._ZN7cutlass13device_kernelINS_4gemm6kernel13GemmUniversalIN4cute5tupleIJiiiiEEENS1_10collective13CollectiveMmaINS1_34MainloopSm90TmaGmmaWarpSpecializedILi2ENS5_IJNS4_1CILi1EEESB_SB_EEENS1_35KernelTmaWarpSpecializedCooperativeEEENS5_IJNSA_ILi128EEENSA_ILi256EEENSA_ILi64EEEEEENS_10tfloat32_tENS5_IJlSB_lEEESJ_SK_NS4_8TiledMMAINS4_8MMA_AtomIJNS4_4SM904GMMA30MMA_64x256x8_F32TF32TF32_SS_TNILNSO_7ScaleInE1ELSQ_1EEEEEENS4_6LayoutINS5_IJNSA_ILi2EEESB_SB_EEENS5_IJSB_NSA_ILi0EEESW_EEEEENS5_IJNS4_10UnderscoreESZ_SZ_EEEEENS4_13SM90_TMA_LOADENS4_14ComposedLayoutINS4_7SwizzleILi3ELi4ELi3EEENS4_18smem_ptr_flag_bitsILi32EEENST_INS5_IJNSA_ILi8EEENSA_ILi32EEEEEENS5_IJS19_SB_EEEEEEEvNS4_8identityES12_S1D_vS1E_EENS_8epilogue10collective6detail29Sm90TmaWarpSpecializedAdapterINS1H_15DefaultEpilogueISJ_SK_SK_NS1G_6thread17LinearCombinationISJ_Li1EffLNS1L_9ScaleType4KindE0ELNS_15FloatRoundStyleE2ESJ_EENS1_15EpilogueDefaultEEEEEvvEEEEvNT_6ParamsE,"ax",@progbits
	.align	128
.text._ZN7cutlass13device_kernelINS_4gemm6kernel13GemmUniversalIN4cute5tupleIJiiiiEEENS1_10collective13CollectiveMmaINS1_34MainloopSm90TmaGmmaWarpSpecializedILi2ENS5_IJNS4_1CILi1EEESB_SB_EEENS1_35KernelTmaWarpSpecializedCooperativeEEENS5_IJNSA_ILi128EEENSA_ILi256EEENSA_ILi64EEEEEENS_10tfloat32_tENS5_IJlSB_lEEESJ_SK_NS4_8TiledMMAINS4_8MMA_AtomIJNS4_4SM904GMMA30MMA_64x256x8_F32TF32TF32_SS_TNILNSO_7ScaleInE1ELSQ_1EEEEEENS4_6LayoutINS5_IJNSA_ILi2EEESB_SB_EEENS5_IJSB_NSA_ILi0EEESW_EEEEENS5_IJNS4_10UnderscoreESZ_SZ_EEEEENS4_13SM90_TMA_LOADENS4_14ComposedLayoutINS4_7SwizzleILi3ELi4ELi3EEENS4_18smem_ptr_flag_bitsILi32EEENST_INS5_IJNSA_ILi8EEENSA_ILi32EEEEEENS5_IJS19_SB_EEEEEEEvNS4_8identityES12_S1D_vS1E_EENS_8epilogue10collective6detail29Sm90TmaWarpSpecializedAdapterINS1H_15DefaultEpilogueISJ_SK_SK_NS1G_6thread17LinearCombinationISJ_Li1EffLNS1L_9ScaleType4KindE0ELNS_15FloatRoundStyleE2ESJ_EENS1_15EpilogueDefaultEEEEEvvEEEEvNT_6ParamsE:
        .type           _ZN7cutlass13device_kernelINS_4gemm6kernel13GemmUniversalIN4cute5tupleIJiiiiEEENS1_10collective13CollectiveMmaINS1_34MainloopSm90TmaGmmaWarpSpecializedILi2ENS5_IJNS4_1CILi1EEESB_SB_EEENS1_35KernelTmaWarpSpecializedCooperativeEEENS5_IJNSA_ILi128EEENSA_ILi256EEENSA_ILi64EEEEEENS_10tfloat32_tENS5_IJlSB_lEEESJ_SK_NS4_8TiledMMAINS4_8MMA_AtomIJNS4_4SM904GMMA30MMA_64x256x8_F32TF32TF32_SS_TNILNSO_7ScaleInE1ELSQ_1EEEEEENS4_6LayoutINS5_IJNSA_ILi2EEESB_SB_EEENS5_IJSB_NSA_ILi0EEESW_EEEEENS5_IJNS4_10UnderscoreESZ_SZ_EEEEENS4_13SM90_TMA_LOADENS4_14ComposedLayoutINS4_7SwizzleILi3ELi4ELi3EEENS4_18smem_ptr_flag_bitsILi32EEENST_INS5_IJNSA_ILi8EEENSA_ILi32EEEEEENS5_IJS19_SB_EEEEEEEvNS4_8identityES12_S1D_vS1E_EENS_8epilogue10collective6detail29Sm90TmaWarpSpecializedAdapterINS1H_15DefaultEpilogueISJ_SK_SK_NS1G_6thread17LinearCombinationISJ_Li1EffLNS1L_9ScaleType4KindE0ELNS_15FloatRoundStyleE2ESJ_EENS1_15EpilogueDefaultEEEEEvvEEEEvNT_6ParamsE,@function
        .size           _ZN7cutlass13device_kernelINS_4gemm6kernel13GemmUniversalIN4cute5tupleIJiiiiEEENS1_10collective13CollectiveMmaINS1_34MainloopSm90TmaGmmaWarpSpecializedILi2ENS5_IJNS4_1CILi1EEESB_SB_EEENS1_35KernelTmaWarpSpecializedCooperativeEEENS5_IJNSA_ILi128EEENSA_ILi256EEENSA_ILi64EEEEEENS_10tfloat32_tENS5_IJlSB_lEEESJ_SK_NS4_8TiledMMAINS4_8MMA_AtomIJNS4_4SM904GMMA30MMA_64x256x8_F32TF32TF32_SS_TNILNSO_7ScaleInE1ELSQ_1EEEEEENS4_6LayoutINS5_IJNSA_ILi2EEESB_SB_EEENS5_IJSB_NSA_ILi0EEESW_EEEEENS5_IJNS4_10UnderscoreESZ_SZ_EEEEENS4_13SM90_TMA_LOADENS4_14ComposedLayoutINS4_7SwizzleILi3ELi4ELi3EEENS4_18smem_ptr_flag_bitsILi32EEENST_INS5_IJNSA_ILi8EEENSA_ILi32EEEEEENS5_IJS19_SB_EEEEEEEvNS4_8identityES12_S1D_vS1E_EENS_8epilogue10collective6detail29Sm90TmaWarpSpecializedAdapterINS1H_15DefaultEpilogueISJ_SK_SK_NS1G_6thread17LinearCombinationISJ_Li1EffLNS1L_9ScaleType4KindE0ELNS_15FloatRoundStyleE2ESJ_EENS1_15EpilogueDefaultEEEEEvvEEEEvNT_6ParamsE,(.L_x_318 - _ZN7cutlass13device_kernelINS_4gemm6kernel13GemmUniversalIN4cute5tupleIJiiiiEEENS1_10collective13CollectiveMmaINS1_34MainloopSm90TmaGmmaWarpSpecializedILi2ENS5_IJNS4_1CILi1EEESB_SB_EEENS1_35KernelTmaWarpSpecializedCooperativeEEENS5_IJNSA_ILi128EEENSA_ILi256EEENSA_ILi64EEEEEENS_10tfloat32_tENS5_IJlSB_lEEESJ_SK_NS4_8TiledMMAINS4_8MMA_AtomIJNS4_4SM904GMMA30MMA_64x256x8_F32TF32TF32_SS_TNILNSO_7ScaleInE1ELSQ_1EEEEEENS4_6LayoutINS5_IJNSA_ILi2EEESB_SB_EEENS5_IJSB_NSA_ILi0EEESW_EEEEENS5_IJNS4_10UnderscoreESZ_SZ_EEEEENS4_13SM90_TMA_LOADENS4_14ComposedLayoutINS4_7SwizzleILi3ELi4ELi3EEENS4_18smem_ptr_flag_bitsILi32EEENST_INS5_IJNSA_ILi8EEENSA_ILi32EEEEEENS5_IJS19_SB_EEEEEEEvNS4_8identityES12_S1D_vS1E_EENS_8epilogue10collective6detail29Sm90TmaWarpSpecializedAdapterINS1H_15DefaultEpilogueISJ_SK_SK_NS1G_6thread17LinearCombinationISJ_Li1EffLNS1L_9ScaleType4KindE0ELNS_15FloatRoundStyleE2ESJ_EENS1_15EpilogueDefaultEEEEEvvEEEEvNT_6ParamsE)
        .other          _ZN7cutlass13device_kernelINS_4gemm6kernel13GemmUniversalIN4cute5tupleIJiiiiEEENS1_10collective13CollectiveMmaINS1_34MainloopSm90TmaGmmaWarpSpecializedILi2ENS5_IJNS4_1CILi1EEESB_SB_EEENS1_35KernelTmaWarpSpecializedCooperativeEEENS5_IJNSA_ILi128EEENSA_ILi256EEENSA_ILi64EEEEEENS_10tfloat32_tENS5_IJlSB_lEEESJ_SK_NS4_8TiledMMAINS4_8MMA_AtomIJNS4_4SM904GMMA30MMA_64x256x8_F32TF32TF32_SS_TNILNSO_7ScaleInE1ELSQ_1EEEEEENS4_6LayoutINS5_IJNSA_ILi2EEESB_SB_EEENS5_IJSB_NSA_ILi0EEESW_EEEEENS5_IJNS4_10UnderscoreESZ_SZ_EEEEENS4_13SM90_TMA_LOADENS4_14ComposedLayoutINS4_7SwizzleILi3ELi4ELi3EEENS4_18smem_ptr_flag_bitsILi32EEENST_INS5_IJNSA_ILi8EEENSA_ILi32EEEEEENS5_IJS19_SB_EEEEEEEvNS4_8identityES12_S1D_vS1E_EENS_8epilogue10collective6detail29Sm90TmaWarpSpecializedAdapterINS1H_15DefaultEpilogueISJ_SK_SK_NS1G_6thread17LinearCombinationISJ_Li1EffLNS1L_9ScaleType4KindE0ELNS_15FloatRoundStyleE2ESJ_EENS1_15EpilogueDefaultEEEEEvvEEEEvNT_6ParamsE,@"STO_CUDA_ENTRY STV_DEFAULT"
_ZN7cutlass13device_kernelINS_4gemm6kernel13GemmUniversalIN4cute5tupleIJiiiiEEENS1_10collective13CollectiveMmaINS1_34MainloopSm90TmaGmmaWarpSpecializedILi2ENS5_IJNS4_1CILi1EEESB_SB_EEENS1_35KernelTmaWarpSpecializedCooperativeEEENS5_IJNSA_ILi128EEENSA_ILi256EEENSA_ILi64EEEEEENS_10tfloat32_tENS5_IJlSB_lEEESJ_SK_NS4_8TiledMMAINS4_8MMA_AtomIJNS4_4SM904GMMA30MMA_64x256x8_F32TF32TF32_SS_TNILNSO_7ScaleInE1ELSQ_1EEEEEENS4_6LayoutINS5_IJNSA_ILi2EEESB_SB_EEENS5_IJSB_NSA_ILi0EEESW_EEEEENS5_IJNS4_10UnderscoreESZ_SZ_EEEEENS4_13SM90_TMA_LOADENS4_14ComposedLayoutINS4_7SwizzleILi3ELi4ELi3EEENS4_18smem_ptr_flag_bitsILi32EEENST_INS5_IJNSA_ILi8EEENSA_ILi32EEEEEENS5_IJS19_SB_EEEEEEEvNS4_8identityES12_S1D_vS1E_EENS_8epilogue10collective6detail29Sm90TmaWarpSpecializedAdapterINS1H_15DefaultEpilogueISJ_SK_SK_NS1G_6thread17LinearCombinationISJ_Li1EffLNS1L_9ScaleType4KindE0ELNS_15FloatRoundStyleE2ESJ_EENS1_15EpilogueDefaultEEEEEvvEEEEvNT_6ParamsE:
[----:B------:R-:W0:Y:S01]  /*0000*/  LDC R1, c[0x0][0x28] ;  /* 0x00000a00ff017b82 */ /* 0x000e220000000800 */
[----:B------:R-:W1:Y:S01]  /*0010*/  S2R R18, SR_TID.X ;  /* 0x0000000000127919 */ /* 0x000e620000002100 */
[----:B------:R-:W-:Y:S01]  /*0020*/  ELECT P0, URZ, PT ;  /* 0x00000000003f782f */ /* 0x000fe20003800000 */
[----:B------:R-:W-:Y:S01]  /*0030*/  BSSY B0, `(.L_x_0) ;  /* 0x000000f000007945 */ /* 0x000fe20003800000 */
[--C-:B-1----:R-:W-:Y:S02]  /*0040*/  SHF.R.U32.HI R0, RZ, 0x5, R18.reuse ;  /* 0x00000005ff007819 */ /* 0x102fe40000011612 */
[----:B------:R-:W-:-:S03]  /*0050*/  SHF.R.U32.HI R22, RZ, 0x7, R18 ;  /* 0x00000007ff167819 */ /* 0x000fc60000011612 */
[----:B------:R-:W1:Y:S04]  /*0060*/  SHFL.IDX PT, R5, R0, RZ, 0x1f ;  /* 0x00001fff00057589 */ /* 0x000e6800000e0000 */
[----:B------:R2:W3:Y:S01]  /*0070*/  SHFL.IDX PT, R8, R22, RZ, 0x1f ;  /* 0x00001fff16087589 */ /* 0x0004e200000e0000 */
[----:B-1----:R-:W-:-:S13]  /*0080*/  ISETP.NE.OR P0, PT, R5, RZ, !P0 ;  /* 0x000000ff0500720c */ /* 0x002fda0004705670 */
[----:B0-23--:R-:W-:Y:S05]  /*0090*/  @P0 BRA `(.L_x_1) ;  /* 0x0000000000200947 */ /* 0x00dfea0003800000 */
[----:B------:R-:W-:Y:S02]  /*00a0*/  ULDC.64 UR4, c[0x0][0x198] ;  /* 0x0000660000047ab9 */ /* 0x000fe40000000a00 */
[----:B------:R-:W-:Y:S02]  /*00b0*/  UIADD3 UR6, UP0, UR4, 0xf0, URZ ;  /* 0x000000f004067890 */ /* 0x000fe4000ff1e03f */
[----:B------:R-:W-:Y:S02]  /*00c0*/  UIADD3 UR4, UP1, UR4, 0x1f0, URZ ;  /* 0x000001f004047890 */ /* 0x000fe4000ff3e03f */
[----:B------:R-:W-:Y:S02]  /*00d0*/  UIADD3.X UR7, URZ, UR5, URZ, UP0, !UPT ;  /* 0x000000053f077290 */ /* 0x000fe400087fe43f */
[----:B------:R-:W-:-:S07]  /*00e0*/  UIADD3.X UR5, URZ, UR5, URZ, UP1, !UPT ;  /* 0x000000053f057290 */ /* 0x000fce0008ffe43f */
[----:B------:R0:W-:Y:S02]  /*00f0*/  UTMACCTL.PF [UR6] ;  /* 0x00000000060079b9 */ /* 0x0001e40008040000 */
[----:B------:R0:W-:Y:S02]  /*0100*/  UTMACCTL.PF [UR4] ;  /* 0x00000000040079b9 */ /* 0x0001e40008040000 */
[----:B0-----:R-:W-:Y:S01]  /*0110*/  NOP ;  /* 0x0000000000007918 */ /* 0x001fe20000000000 */
.L_x_1:
[----:B------:R-:W-:Y:S05]  /*0120*/  BSYNC B0 ;  /* 0x0000000000007941 */ /* 0x000fea0003800000 */
.L_x_0:
[----:B------:R-:W0:Y:S02]  /*0130*/  SHFL.IDX PT, R2, R0, RZ, 0x1f ;  /* 0x00001fff00027589 */ /* 0x000e2400000e0000 */
[----:B0-----:R-:W-:-:S13]  /*0140*/  ISETP.NE.AND P0, PT, R2, RZ, PT ;  /* 0x000000ff0200720c */ /* 0x001fda0003f05270 */
[----:B------:R-:W-:Y:S05]  /*0150*/  @P0 BRA `(.L_x_2) ;  /* 0x0000000000480947 */ /* 0x000fea0003800000 */
[----:B------:R-:W0:Y:S01]  /*0160*/  S2UR UR8, SR_CgaCtaId ;  /* 0x00000000000879c3 */ /* 0x000e220000008800 */
[----:B------:R-:W-:Y:S01]  /*0170*/  UMOV UR4, 0x400 ;  /* 0x0000040000047882 */ /* 0x000fe20000000000 */
[----:B------:R-:W-:Y:S01]  /*0180*/  UMOV UR5, 0x1 ;  /* 0x0000000100057882 */ /* 0x000fe20000000000 */
[----:B------:R-:W-:Y:S01]  /*0190*/  UMOV UR6, 0x100 ;  /* 0x0000010000067882 */ /* 0x000fe20000000000 */
[----:B------:R-:W-:Y:S01]  /*01a0*/  ELECT P0, URZ, PT ;  /* 0x00000000003f782f */ /* 0x000fe20003800000 */
[----:B------:R-:W-:-:S04]  /*01b0*/  UIADD3 UR6, -UR6, 0x100000, URZ ;  /* 0x0010000006067890 */ /* 0x000fc8000fffe13f */
[----:B------:R-:W-:Y:S02]  /*01c0*/  USHF.L.U32 UR7, UR6, 0xb, URZ ;  /* 0x0000000b06077899 */ /* 0x000fe4000800063f */
[----:B------:R-:W-:Y:S02]  /*01d0*/  USHF.L.U32 UR6, UR6, 0x1, URZ ;  /* 0x0000000106067899 */ /* 0x000fe4000800063f */
[----:B0-----:R-:W-:Y:S02]  /*01e0*/  ULEA UR8, UR8, UR4, 0x18 ;  /* 0x0000000408087291 */ /* 0x001fe4000f8ec03f */
[----:B------:R-:W-:-:S04]  /*01f0*/  UIADD3 UR4, -UR5, 0x100000, URZ ;  /* 0x0010000005047890 */ /* 0x000fc8000fffe13f */
[----:B------:R-:W-:Y:S02]  /*0200*/  USHF.L.U32 UR5, UR4, 0xb, URZ ;  /* 0x0000000b04057899 */ /* 0x000fe4000800063f */
[----:B------:R-:W-:Y:S01]  /*0210*/  USHF.L.U32 UR4, UR4, 0x1, URZ ;  /* 0x0000000104047899 */ /* 0x000fe2000800063f */
[----:B------:R-:W0:Y:S11]  /*0220*/  FENCE.VIEW.ASYNC.S ;  /* 0x00000000000073c6 */ /* 0x000e360000000000 */
[----:B0-----:R0:W1:Y:S01]  /*0230*/  SYNCS.EXCH.64 URZ, [UR8], UR4 ;  /* 0x00000004083f75b2 */ /* 0x0010620008000100 */
[----:B------:R0:W2:Y:S01]  /*0240*/  SYNCS.EXCH.64 URZ, [UR8+0x10], UR6 ;  /* 0x00001006083f75b2 */ /* 0x0000a20008000100 */
[----:B------:R0:W3:Y:S01]  /*0250*/  SYNCS.EXCH.64 URZ, [UR8+0x8], UR4 ;  /* 0x00000804083f75b2 */ /* 0x0000e20008000100 */
[----:B------:R0:W4:Y:S01]  /*0260*/  SYNCS.EXCH.64 URZ, [UR8+0x18], UR6 ;  /* 0x00001806083f75b2 */ /* 0x0001220008000100 */
[----:B------:R-:W-:Y:S01]  /*0270*/  NOP ;  /* 0x0000000000007918 */ /* 0x000fe20000000000 */
.L_x_2:
[----:B------:R-:W5:Y:S01]  /*0280*/  SHFL.IDX PT, R0, R0, RZ, 0x1f ;  /* 0x00001fff00007589 */ /* 0x000f6200000e0000 */
[----:B------:R-:W-:Y:S01]  /*0290*/  ELECT P0, URZ, PT ;  /* 0x00000000003f782f */ /* 0x000fe20003800000 */
[----:B------:R-:W1:Y:S01]  /*02a0*/  LDC R2, c[0x0][0x65c] ;  /* 0x00019700ff027b82 */ /* 0x000e620000000800 */
[----:B------:R-:W-:Y:S01]  /*02b0*/  SHF.R.S32.HI R6, RZ, 0x1f, R5 ;  /* 0x0000001fff067819 */ /* 0x000fe20000011405 */
[----:B------:R-:W2:Y:S01]  /*02c0*/  S2R R3, SR_CTAID.Y ;  /* 0x0000000000037919 */ /* 0x000ea20000002600 */
[----:B0-----:R-:W-:Y:S01]  /*02d0*/  UMOV UR4, 0x20 ;  /* 0x0000002000047882 */ /* 0x001fe20000000000 */
[----:B------:R-:W-:Y:S01]  /*02e0*/  ISETP.NE.AND P2, PT, R8, RZ, PT ;  /* 0x000000ff0800720c */ /* 0x000fe20003f45270 */
[----:B------:R-:W-:Y:S01]  /*02f0*/  NOP ;  /* 0x0000000000007918 */ /* 0x000fe20000000000 */
[----:B------:R-:W0:Y:S01]  /*0300*/  S2R R4, SR_CTAID.X ;  /* 0x0000000000047919 */ /* 0x000e220000002500 */
[----:B------:R-:W-:Y:S01]  /*0310*/  LEA.HI R6, R6, R5, RZ, 0x2 ;  /* 0x0000000506067211 */ /* 0x000fe200078f10ff */
[----:B------:R-:W-:Y:S01]  /*0320*/  NOP ;  /* 0x0000000000007918 */ /* 0x000fe20000000000 */
[----:B-----5:R-:W-:-:S02]  /*0330*/  ISETP.NE.OR P0, PT, R0, RZ, !P0 ;  /* 0x000000ff0000720c */ /* 0x020fc40004705670 */
[----:B-1----:R-:W-:-:S04]  /*0340*/  ISETP.NE.AND P3, PT, R2, 0x1, PT ;  /* 0x000000010200780c */ /* 0x002fc80003f65270 */
[----:B------:R-:W-:Y:S02]  /*0350*/  P2R R0, PR, RZ, 0x8 ;  /* 0x00000008ff007803 */ /* 0x000fe40000000000 */
[----:B------:R-:W-:-:S05]  /*0360*/  LOP3.LUT R0, R6, 0xfffffffc, RZ, 0xc0, !PT ;  /* 0xfffffffc06007812 */ /* 0x000fca00078ec0ff */
[----:B------:R-:W-:Y:S01]  /*0370*/  VOTEU.ALL UP0, P0 ;  /* 0x00000000003f7886 */ /* 0x000fe20000000000 */
[----:B------:R-:W-:Y:S01]  /*0380*/  IMAD.IADD R0, R5, 0x1, -R0 ;  /* 0x0000000105007824 */ /* 0x000fe200078e0a00 */
[----:B------:R-:W0:Y:S01]  /*0390*/  @P3 LDC R17, c[0x0][0x10] ;  /* 0x00000400ff113b82 */ /* 0x000e220000000800 */
[----:B------:R-:W-:Y:S01]  /*03a0*/  VOTEU.ALL UP1, P0 ;  /* 0x00000000003f7886 */ /* 0x000fe20000020000 */
[----:B--2---:R-:W-:Y:S01]  /*03b0*/  @P3 IMAD.MOV.U32 R6, RZ, RZ, R3 ;  /* 0x000000ffff063224 */ /* 0x004fe200078e0003 */
[----:B------:R-:W-:Y:S01]  /*03c0*/  @!UP0 UMOV UR6, 0x400 ;  /* 0x0000040000068882 */ /* 0x000fe20000000000 */
[----:B------:R-:W-:-:S04]  /*03d0*/  @!UP0 UIADD3 UR4, -UR4, 0x100000, URZ ;  /* 0x0010000004048890 */ /* 0x000fc8000fffe13f */
[----:B------:R-:W-:Y:S02]  /*03e0*/  @!UP0 USHF.L.U32 UR5, UR4, 0xb, URZ ;  /* 0x0000000b04058899 */ /* 0x000fe4000800063f */
[----:B------:R-:W-:Y:S01]  /*03f0*/  @!UP0 USHF.L.U32 UR4, UR4, 0x1, URZ ;  /* 0x0000000104048899 */ /* 0x000fe2000800063f */
[----:B------:R-:W-:Y:S02]  /*0400*/  @P3 IMAD.MOV.U32 R7, RZ, RZ, RZ ;  /* 0x000000ffff073224 */ /* 0x000fe400078e00ff */
[----:B------:R-:W-:Y:S01]  /*0410*/  IMAD.MOV.U32 R5, RZ, RZ, RZ ;  /* 0x000000ffff057224 */ /* 0x000fe200078e00ff */
[----:B------:R-:W1:Y:S01]  /*0420*/  @!UP0 S2UR UR7, SR_CgaCtaId ;  /* 0x00000000000789c3 */ /* 0x000e620000008800 */
[----:B------:R-:W-:-:S07]  /*0430*/  @P3 IMAD.MOV.U32 R11, RZ, RZ, RZ ;  /* 0x000000ffff0b3224 */ /* 0x000fce00078e00ff */
[----:B------:R-:W2:Y:S01]  /*0440*/  @!P3 LDC R9, c[0x0][0xc] ;  /* 0x00000300ff09bb82 */ /* 0x000ea20000000800 */
[----:B0-----:R-:W-:-:S04]  /*0450*/  @P3 IMAD.WIDE.U32 R16, R4, R17, R6 ;  /* 0x0000001104103225 */ /* 0x001fc800078e0006 */
[----:B------:R-:W-:Y:S01]  /*0460*/  @P3 IMAD.IADD R17, R17, 0x1, R11 ;  /* 0x0000000111113824 */ /* 0x000fe200078e020b */
[----:B-1----:R-:W-:Y:S01]  /*0470*/  @!UP0 ULEA UR6, UR7, UR6, 0x18 ;  /* 0x0000000607068291 */ /* 0x002fe2000f8ec03f */
[----:B------:R-:W-:Y:S01]  /*0480*/  VOTEU.ALL UP0, P0 ;  /* 0x00000000003f7886 */ /* 0x000fe20000000000 */
[----:B------:R-:W-:-:S04]  /*0490*/  ISETP.NE.AND P0, PT, R0, 0x3, PT ;  /* 0x000000030000780c */ /* 0x000fc80003f05270 */
[----:B------:R-:W-:Y:S01]  /*04a0*/  ISETP.EQ.OR P0, PT, R0, RZ, !P0 ;  /* 0x000000ff0000720c */ /* 0x000fe20004702670 */
[----:B--2---:R-:W-:-:S03]  /*04b0*/  @!P3 IMAD.WIDE.U32 R6, R9, R3, R4 ;  /* 0x000000030906b225 */ /* 0x004fc600078e0004 */
[C---:B------:R-:W-:Y:S01]  /*04c0*/  ISETP.EQ.AND P0, PT, R8.reuse, RZ, P0 ;  /* 0x000000ff0800720c */ /* 0x040fe20000702270 */
[----:B------:R-:W-:Y:S01]  /*04d0*/  VIADD R8, R8, 0xffffffff ;  /* 0xffffffff08087836 */ /* 0x000fe20000000000 */
[----:B------:R-:W0:Y:S02]  /*04e0*/  FENCE.VIEW.ASYNC.S ;  /* 0x00000000000073c6 */ /* 0x000e240000000000 */
[----:B0-----:R0:W3:Y:S01]  /*04f0*/  @!UP0 SYNCS.EXCH.64 URZ, [UR6+0x30], UR4 ;  /* 0x00003004063f85b2 */ /* 0x0010e20008000100 */
[----:B------:R-:W-:Y:S01]  /*0500*/  @!P3 IMAD.MOV.U32 R16, RZ, RZ, R6 ;  /* 0x000000ffff10b224 */ /* 0x000fe200078e0006 */
[----:B------:R-:W-:Y:S01]  /*0510*/  SEL R19, RZ, 0x1, !P0 ;  /* 0x00000001ff137807 */ /* 0x000fe20004000000 */
[----:B------:R-:W-:Y:S01]  /*0520*/  @!P3 IMAD.MOV.U32 R17, RZ, RZ, R7 ;  /* 0x000000ffff11b224 */ /* 0x000fe200078e0007 */
[----:B------:R-:W-:-:S04]  /*0530*/  ISETP.GE.U32.AND P1, PT, R8, 0x2, PT ;  /* 0x000000020800780c */ /* 0x000fc80003f26070 */
[----:B------:R-:W-:Y:S01]  /*0540*/  SEL R19, R19, 0x2, P1 ;  /* 0x0000000213137807 */ /* 0x000fe20000800000 */
[----:B------:R0:W3:Y:S01]  /*0550*/  @!UP1 SYNCS.EXCH.64 URZ, [UR6+0x38], UR4 ;  /* 0x00003804063f95b2 */ /* 0x0000e20008000100 */
[----:B------:R-:W-:Y:S01]  /*0560*/  NOP ;  /* 0x0000000000007918 */ /* 0x000fe20000000000 */
[----:B---34-:R-:W-:Y:S06]  /*0570*/  BAR.SYNC.DEFER_BLOCKING 0x0 ;  /* 0x0000000000007b1d */ /* 0x018fec0000010000 */
[----:B------:R-:W-:Y:S05]  /*0580*/  @!P2 BRA `(.L_x_3) ;  /* 0x0000009c0064a947 */ /* 0x000fea0003800000 */
[----:B------:R-:W-:-:S13]  /*0590*/  ISETP.GT.U32.AND P0, PT, R8, 0x1, PT ;  /* 0x000000010800780c */ /* 0x000fda0003f04070 */
[----:B0-----:R-:W-:Y:S05]  /*05a0*/  @P0 EXIT ;  /* 0x000000000000094d */ /* 0x001fea0003800000 */
[----:B------:R-:W-:Y:S01]  /*05b0*/  ULDC.64 UR4, c[0x0][0x650] ;  /* 0x0001940000047ab9 */ /* 0x000fe20000000a00 */
[----:B------:R-:W-:Y:S01]  /*05c0*/  PRMT R0, RZ, 0x7610, R0 ;  /* 0x00007610ff007816 */ /* 0x000fe20000000000 */
[----:B------:R-:W-:Y:S01]  /*05d0*/  IMAD.MOV.U32 R153, RZ, RZ, -0x1 ;  /* 0xffffffffff997424 */ /* 0x000fe200078e00ff */
[----:B------:R-:W-:Y:S01]  /*05e0*/  ISETP.GE.U32.AND P0, PT, R16, UR4, PT ;  /* 0x0000000410007c0c */ /* 0x000fe2000bf06070 */
[----:B------:R-:W-:Y:S02]  /*05f0*/  IMAD.MOV.U32 R152, RZ, RZ, -0x1 ;  /* 0xffffffffff987424 */ /* 0x000fe400078e00ff */
[----:B------:R-:W-:Y:S01]  /*0600*/  IMAD.MOV.U32 R23, RZ, RZ, -0x1 ;  /* 0xffffffffff177424 */ /* 0x000fe200078e00ff */
[----:B------:R-:W-:-:S13]  /*0610*/  ISETP.GE.U32.AND.EX P0, PT, R17, UR5, PT, P0 ;  /* 0x0000000511007c0c */ /* 0x000fda000bf06100 */
[----:B------:R-:W-:Y:S05]  /*0620*/  @P0 BRA `(.L_x_4) ;  /* 0x0000000400540947 */ /* 0x000fea0003800000 */
[----:B------:R-:W0:Y:S01]  /*0630*/  LDC.64 R14, c[0x0][0x628] ;  /* 0x00018a00ff0e7b82 */ /* 0x000e220000000a00 */
[----:B------:R-:W-:Y:S02]  /*0640*/  IMAD.MOV.U32 R6, RZ, RZ, R16 ;  /* 0x000000ffff067224 */ /* 0x000fe400078e0010 */
[----:B------:R-:W-:-:S05]  /*0650*/  IMAD.MOV.U32 R7, RZ, RZ, R17 ;  /* 0x000000ffff077224 */ /* 0x000fca00078e0011 */
[----:B------:R-:W1:Y:S08]  /*0660*/  LDC R0, c[0x0][0x630] ;  /* 0x00018c00ff007b82 */ /* 0x000e700000000800 */
[----:B------:R-:W2:Y:S01]  /*0670*/  LDC.64 R20, c[0x0][0x620] ;  /* 0x00018800ff147b82 */ /* 0x000ea20000000a00 */
[----:B0-----:R-:W-:-:S04]  /*0680*/  ISETP.NE.U32.AND P0, PT, R14, RZ, PT ;  /* 0x000000ff0e00720c */ /* 0x001fc80003f05070 */
[----:B------:R-:W-:-:S13]  /*0690*/  ISETP.NE.AND.EX P0, PT, R15, RZ, PT, P0 ;  /* 0x000000ff0f00720c */ /* 0x000fda0003f05300 */
[----:B-12---:R-:W-:Y:S05]  /*06a0*/  @!P0 BRA `(.L_x_5) ;  /* 0x0000000000288947 */ /* 0x006fea0003800000 */
[----:B------:R-:W0:Y:S02]  /*06b0*/  LDC R11, c[0x0][0x634] ;  /* 0x00018d00ff0b7b82 */ /* 0x000e240000000800 */
[----:B0-----:R-:W-:-:S05]  /*06c0*/  IADD3 R11, P0, R16, R11, RZ ;  /* 0x0000000b100b7210 */ /* 0x001fca0007f1e0ff */
[----:B------:R-:W-:-:S04]  /*06d0*/  IMAD.X R13, RZ, RZ, R17, P0 ;  /* 0x000000ffff0d7224 */ /* 0x000fc800000e0611 */
[----:B------:R-:W-:-:S04]  /*06e0*/  IMAD.WIDE.U32 R6, R13, R14, RZ ;  /* 0x0000000e0d067225 */ /* 0x000fc800078e00ff */
[----:B------:R-:W-:-:S04]  /*06f0*/  IMAD.WIDE.U32 R8, P0, R11, R15, R6 ;  /* 0x0000000f0b087225 */ /* 0x000fc80007800006 */
[----:B------:R-:W-:-:S04]  /*0700*/  IMAD.WIDE.U32 R6, R11, R14, RZ ;  /* 0x0000000e0b067225 */ /* 0x000fc800078e00ff */
[----:B------:R-:W-:Y:S01]  /*0710*/  IMAD.X R11, RZ, RZ, RZ, P0 ;  /* 0x000000ffff0b7224 */ /* 0x000fe200000e06ff */
[----:B------:R-:W-:Y:S01]  /*0720*/  IADD3 RZ, P0, R7, R8, RZ ;  /* 0x0000000807ff7210 */ /* 0x000fe20007f1e0ff */
[----:B------:R-:W-:-:S04]  /*0730*/  IMAD.MOV.U32 R10, RZ, RZ, R9 ;  /* 0x000000ffff0a7224 */ /* 0x000fc800078e0009 */
[----:B------:R-:W-:-:S08]  /*0740*/  IMAD.WIDE.U32.X R6, R13, R15, R10, P0 ;  /* 0x0000000f0d067225 */ /* 0x000fd000000e040a */
.L_x_5:
[-CC-:B------:R-:W-:Y:S01]  /*0750*/  SHF.R.U64 R23, R6, R0.reuse, R7.reuse ;  /* 0x0000000006177219 */ /* 0x180fe20000001207 */
[----:B------:R-:W0:Y:S01]  /*0760*/  LDC R10, c[0x0][0x618] ;  /* 0x00018600ff0a7b82 */ /* 0x000e220000000800 */
[----:B------:R-:W-:Y:S01]  /*0770*/  SHF.R.U32.HI R5, RZ, R0, R7 ;  /* 0x00000000ff057219 */ /* 0x000fe20000011607 */
[----:B------:R-:W-:Y:S01]  /*0780*/  ULDC UR4, c[0x0][0x150] ;  /* 0x0000540000047ab9 */ /* 0x000fe20000000800 */
[----:B------:R-:W-:Y:S02]  /*0790*/  IADD3 R9, P0, RZ, -R23, RZ ;  /* 0x80000017ff097210 */ /* 0x000fe40007f1e0ff */
[----:B------:R-:W-:-:S03]  /*07a0*/  I2FP.F32.U32 R0, R4 ;  /* 0x0000000400007245 */ /* 0x000fc60000201000 */
[----:B------:R-:W1:Y:S01]  /*07b0*/  LDC.64 R28, c[0x0][0x640] ;  /* 0x00019000ff1c7b82 */ /* 0x000e620000000a00 */
[----:B------:R-:W-:Y:S02]  /*07c0*/  IMAD.X R11, RZ, RZ, ~R5, P0 ;  /* 0x000000ffff0b7224 */ /* 0x000fe400000e0e05 */
[----:B------:R-:W-:Y:S01]  /*07d0*/  FMUL R0, R0, UR4 ;  /* 0x0000000400007c20 */ /* 0x000fe20008400000 */
[----:B------:R-:W-:Y:S01]  /*07e0*/  IMAD.WIDE.U32 R6, R9, R20, R16 ;  /* 0x0000001409067225 */ /* 0x000fe200078e0010 */
[----:B------:R-:W-:-:S03]  /*07f0*/  ULDC UR4, c[0x0][0x154] ;  /* 0x0000550000047ab9 */ /* 0x000fc60000000800 */
[----:B------:R-:W-:Y:S01]  /*0800*/  IMAD R8, R11, R20, RZ ;  /* 0x000000140b087224 */ /* 0x000fe200078e02ff */
[----:B------:R-:W2:Y:S01]  /*0810*/  LDC R5, c[0x0][0x144] ;  /* 0x00005100ff057b82 */ /* 0x000ea20000000800 */
[----:B------:R-:W3:Y:S02]  /*0820*/  F2I.U32.TRUNC.NTZ R0, R0 ;  /* 0x0000000000007305 */ /* 0x000ee4000020f000 */
[----:B------:R-:W-:-:S04]  /*0830*/  IMAD R9, R9, R21, R8 ;  /* 0x0000001509097224 */ /* 0x000fc800078e0208 */
[----:B------:R-:W-:Y:S01]  /*0840*/  IMAD.IADD R7, R7, 0x1, R9 ;  /* 0x0000000107077824 */ /* 0x000fe200078e0209 */
[----:B------:R-:W4:Y:S01]  /*0850*/  LDC R12, c[0x0][0x608] ;  /* 0x00018200ff0c7b82 */ /* 0x000f220000000800 */
[----:B------:R-:W-:-:S03]  /*0860*/  IMAD.MOV.U32 R9, RZ, RZ, -0x1 ;  /* 0xffffffffff097424 */ /* 0x000fc600078e00ff */
[-CC-:B0-----:R-:W-:Y:S02]  /*0870*/  SHF.R.U64 R20, R6, R10.reuse, R7.reuse ;  /* 0x0000000a06147219 */ /* 0x181fe40000001207 */
[----:B------:R-:W-:Y:S02]  /*0880*/  I2FP.F32.U32 R6, R3 ;  /* 0x0000000300067245 */ /* 0x000fe40000201000 */
[----:B------:R-:W0:Y:S01]  /*0890*/  LDC R26, c[0x0][0x658] ;  /* 0x00019600ff1a7b82 */ /* 0x000e220000000800 */
[----:B-1----:R-:W-:Y:S01]  /*08a0*/  ISETP.NE.U32.AND P0, PT, R28, RZ, PT ;  /* 0x000000ff1c00720c */ /* 0x002fe20003f05070 */
[----:B---3--:R-:W-:Y:S01]  /*08b0*/  IMAD.MOV R8, RZ, RZ, -R0 ;  /* 0x000000ffff087224 */ /* 0x008fe200078e0a00 */
[----:B------:R-:W-:Y:S01]  /*08c0*/  SHF.R.U32.HI R7, RZ, R10, R7 ;  /* 0x0000000aff077219 */ /* 0x000fe20000011607 */
[----:B------:R-:W-:Y:S01]  /*08d0*/  FMUL R6, R6, UR4 ;  /* 0x0000000406067c20 */ /* 0x000fe20008400000 */
[----:B------:R-:W-:-:S03]  /*08e0*/  ISETP.NE.AND.EX P0, PT, R29, RZ, PT, P0 ;  /* 0x000000ff1d00720c */ /* 0x000fc60003f05300 */
[----:B------:R-:W1:Y:S01]  /*08f0*/  LDC R14, c[0x0][0x148] ;  /* 0x00005200ff0e7b82 */ /* 0x000e620000000800 */
[----:B--2---:R-:W-:-:S07]  /*0900*/  IMAD R0, R5, R8, R4 ;  /* 0x0000000805007224 */ /* 0x004fce00078e0204 */
[----:B------:R-:W2:Y:S01]  /*0910*/  LDC R24, c[0x0][0x600] ;  /* 0x00018000ff187b82 */ /* 0x000ea20000000800 */
[-CC-:B----4-:R-:W-:Y:S02]  /*0920*/  SHF.R.U64 R30, R20, R12.reuse, R7.reuse ;  /* 0x0000000c141e7219 */ /* 0x190fe40000001207 */
[----:B------:R-:W-:Y:S01]  /*0930*/  SHF.R.U32.HI R5, RZ, R12, R7 ;  /* 0x0000000cff057219 */ /* 0x000fe20000011607 */
[----:B------:R-:W-:Y:S01]  /*0940*/  IMAD.MOV.U32 R7, RZ, RZ, 0x1 ;  /* 0x00000001ff077424 */ /* 0x000fe200078e00ff */
[----:B------:R3:W4:Y:S03]  /*0950*/  F2I.U32.TRUNC.NTZ R12, R6 ;  /* 0x00000006000c7305 */ /* 0x000726000020f000 */
[----:B------:R-:W1:Y:S01]  /*0960*/  LDC R15, c[0x0][0x648] ;  /* 0x00019200ff0f7b82 */ /* 0x000e620000000800 */
[-C--:B0-----:R-:W-:Y:S02]  /*0970*/  SHF.L.U32 R4, R9, R26.reuse, RZ ;  /* 0x0000001a09047219 */ /* 0x081fe400000006ff */
[----:B------:R-:W-:-:S02]  /*0980*/  SHF.R.U64 R32, R30, R26, R5 ;  /* 0x0000001a1e207219 */ /* 0x000fc40000001205 */
[----:B------:R-:W-:Y:S02]  /*0990*/  LOP3.LUT R11, RZ, R4, RZ, 0x33, !PT ;  /* 0x00000004ff0b7212 */ /* 0x000fe400078e33ff */
[-C--:B------:R-:W-:Y:S01]  /*09a0*/  SHF.R.U32.HI R5, RZ, R26.reuse, R5 ;  /* 0x0000001aff057219 */ /* 0x080fe20000011605 */
[----:B------:R-:W0:Y:S01]  /*09b0*/  LDC R21, c[0x0][0x638] ;  /* 0x00018e00ff157b82 */ /* 0x000e220000000800 */
[----:B------:R-:W-:Y:S01]  /*09c0*/  SHF.L.U32 R10, R7, R26, RZ ;  /* 0x0000001a070a7219 */ /* 0x000fe200000006ff */
[----:B------:R-:W-:-:S06]  /*09d0*/  IMAD.MOV.U32 R4, RZ, RZ, R32 ;  /* 0x000000ffff047224 */ /* 0x000fcc00078e0020 */
[----:B------:R-:W0:Y:S01]  /*09e0*/  LDC R153, c[0x0][0x610] ;  /* 0x00018400ff997b82 */ /* 0x000e220000000800 */
[----:B---34-:R-:W-:Y:S05]  /*09f0*/  @!P0 BRA `(.L_x_6) ;  /* 0x0000000000288947 */ /* 0x018fea0003800000 */
[----:B------:R-:W3:Y:S02]  /*0a00*/  LDC R9, c[0x0][0x64c] ;  /* 0x00019300ff097b82 */ /* 0x000ee40000000800 */
[----:B---3--:R-:W-:-:S05]  /*0a10*/  IADD3 R9, P0, R32, R9, RZ ;  /* 0x0000000920097210 */ /* 0x008fca0007f1e0ff */
        /* <DEDUP_REMOVED lines=8> */
.L_x_6:
[----:B-1----:R-:W-:Y:S01]  /*0aa0*/  SHF.R.U64 R4, R4, R15, R5 ;  /* 0x0000000f04047219 */ /* 0x002fe20000001205 */
[----:B--2---:R-:W-:Y:S01]  /*0ab0*/  VIADD R5, R24, 0xffffffff ;  /* 0xffffffff18057836 */ /* 0x004fe20000000000 */
[----:B------:R-:W-:Y:S01]  /*0ac0*/  LOP3.LUT R11, R30, R11, RZ, 0xc0, !PT ;  /* 0x0000000b1e0b7212 */ /* 0x000fe200078ec0ff */
[----:B------:R-:W-:Y:S02]  /*0ad0*/  IMAD.MOV R12, RZ, RZ, -R12 ;  /* 0x000000ffff0c7224 */ /* 0x000fe400078e0a0c */
[----:B------:R-:W-:Y:S02]  /*0ae0*/  IMAD.MOV R6, RZ, RZ, -R4 ;  /* 0x000000ffff067224 */ /* 0x000fe400078e0a04 */
[----:B------:R-:W-:Y:S01]  /*0af0*/  IMAD R11, R10, R4, R11 ;  /* 0x000000040a0b7224 */ /* 0x000fe200078e020b */
[----:B------:R-:W-:Y:S01]  /*0b00*/  LOP3.LUT R4, R20, R5, RZ, 0xc0, !PT ;  /* 0x0000000514047212 */ /* 0x000fe200078ec0ff */
[----:B------:R-:W-:Y:S02]  /*0b10*/  @P3 IMAD R0, R14, R12, R3 ;  /* 0x0000000c0e003224 */ /* 0x000fe400078e0203 */
[----:B0-----:R-:W-:-:S02]  /*0b20*/  IMAD R3, R6, R21, R32 ;  /* 0x0000001506037224 */ /* 0x001fc400078e0220 */
[----:B------:R-:W-:Y:S02]  /*0b30*/  IMAD R153, R11, R153, R0 ;  /* 0x000000990b997224 */ /* 0x000fe400078e0200 */
[----:B------:R-:W-:Y:S02]  /*0b40*/  IMAD R4, R3, R24, R4 ;  /* 0x0000001803047224 */ /* 0x000fe400078e0204 */
[----:B------:R-:W-:-:S03]  /*0b50*/  IMAD.MOV.U32 R0, RZ, RZ, 0x1 ;  /* 0x00000001ff007424 */ /* 0x000fc600078e00ff */
[----:B------:R-:W-:Y:S02]  /*0b60*/  SEL R152, R4, R153, !P3 ;  /* 0x0000009904987207 */ /* 0x000fe40005800000 */
[----:B------:R-:W-:-:S07]  /*0b70*/  SEL R153, R153, R4, !P3 ;  /* 0x0000000499997207 */ /* 0x000fce0005800000 */
.L_x_4:
[----:B------:R-:W-:-:S08]  /*0b80*/  NOP ;  /* 0x0000000000007918 */ /* 0x000fd00000000000 */
[----:B------:R-:W0:Y:S02]  /*0b90*/  USETMAXREG.TRY_ALLOC.CTAPOOL UP0, 0xe8 ;  /* 0x000000e8000079c8 */ /* 0x000e240008000600 */
[----:B0-----:R-:W-:-:S13]  /*0ba0*/  PLOP3.LUT P0, PT, PT, PT, UP0, 0x80, 0x0 ;  /* 0x000000000000781c */ /* 0x001fda0003f0f008 */
[----:B------:R-:W-:Y:S05]  /*0bb0*/  @!P0 BRA `(.L_x_4) ;  /* 0xfffffffc00f08947 */ /* 0x000fea000383ffff */
[----:B------:R-:W-:Y:S01]  /*0bc0*/  ULDC.64 UR4, c[0x0][0x598] ;  /* 0x0001660000047ab9 */ /* 0x000fe20000000a00 */
[----:B------:R-:W-:Y:S01]  /*0bd0*/  ULDC.64 UR36, c[0x0][0x208] ;  /* 0x0000820000247ab9 */ /* 0x000fe20000000a00 */
[----:B------:R-:W-:-:S04]  /*0be0*/  ISETP.NE.U32.AND P0, PT, RZ, UR4, PT ;  /* 0x00000004ff007c0c */ /* 0x000fc8000bf05070 */
[----:B------:R-:W-:-:S13]  /*0bf0*/  ISETP.NE.AND.EX P0, PT, RZ, UR5, PT, P0 ;  /* 0x00000005ff007c0c */ /* 0x000fda000bf05300 */
[----:B------:R-:W-:Y:S05]  /*0c00*/  @!P0 BRA `(.L_x_7) ;  /* 0x00000000001c8947 */ /* 0x000fea0003800000 */
[----:B------:R-:W0:Y:S02]  /*0c10*/  LDC.64 R4, c[0x0][0x598] ;  /* 0x00016600ff047b82 */ /* 0x000e240000000a00 */
[----:B0-----:R-:W2:Y:S02]  /*0c20*/  LDG.E.64 R4, desc[UR36][R4.64] ;  /* 0x0000002404047981 */ /* 0x001ea4000c1e1b00 */
[----:B--2---:R-:W-:-:S04]  /*0c30*/  ISETP.NE.U32.AND P0, PT, R4, RZ, PT ;  /* 0x000000ff0400720c */ /* 0x004fc80003f05070 */
[----:B------:R-:W-:-:S13]  /*0c40*/  ISETP.NE.AND.EX P0, PT, R5, RZ, PT, P0 ;  /* 0x000000ff0500720c */ /* 0x000fda0003f05300 */
[----:B------:R-:W-:Y:S05]  /*0c50*/  @!P0 BRA `(.L_x_7) ;  /* 0x0000000000088947 */ /* 0x000fea0003800000 */
[----:B------:R0:W5:Y:S01]  /*0c60*/  LD.E R154, desc[UR36][R4.64] ;  /* 0x00000024049a7980 */ /* 0x000162000c101900 */
[----:B------:R-:W-:Y:S05]  /*0c70*/  BRA `(.L_x_8) ;  /* 0x0000000000247947 */ /* 0x000fea0003800000 */
.L_x_7:
[----:B------:R-:W-:Y:S02]  /*0c80*/  ULDC.64 UR4, c[0x0][0x588] ;  /* 0x0001620000047ab9 */ /* 0x000fe40000000a00 */
[----:B------:R-:W-:-:S04]  /*0c90*/  ISETP.NE.U32.AND P0, PT, RZ, UR4, PT ;  /* 0x00000004ff007c0c */ /* 0x000fc8000bf05070 */
[----:B------:R-:W-:-:S13]  /*0ca0*/  ISETP.NE.AND.EX P0, PT, RZ, UR5, PT, P0 ;  /* 0x00000005ff007c0c */ /* 0x000fda000bf05300 */
[----:B------:R-:W-:Y:S05]  /*0cb0*/  @!P0 BRA `(.L_x_9) ;  /* 0x00000000000c8947 */ /* 0x000fea0003800000 */
[----:B------:R-:W0:Y:S02]  /*0cc0*/  LDC.64 R154, c[0x0][0x588] ;  /* 0x00016200ff9a7b82 */ /* 0x000e240000000a00 */
[----:B0-----:R1:W5:Y:S01]  /*0cd0*/  LDG.E R154, desc[UR36][R154.64] ;  /* 0x000000249a9a7981 */ /* 0x001362000c1e1900 */
[----:B------:R-:W-:Y:S05]  /*0ce0*/  BRA `(.L_x_8) ;  /* 0x0000000000087947 */ /* 0x000fea0003800000 */
.L_x_9:
[----:B------:R-:W-:Y:S02]  /*0cf0*/  ULDC UR4, c[0x0][0x580] ;  /* 0x0001600000047ab9 */ /* 0x000fe40000000800 */
[----:B------:R-:W-:-:S07]  /*0d00*/  IMAD.U32 R154, RZ, RZ, UR4 ;  /* 0x00000004ff9a7e24 */ /* 0x000fce000f8e00ff */
.L_x_8:
[----:B------:R-:W-:Y:S02]  /*0d10*/  ULDC.64 UR4, c[0x0][0x5a0] ;  /* 0x0001680000047ab9 */ /* 0x000fe40000000a00 */
[----:B------:R-:W-:-:S04]  /*0d20*/  ISETP.NE.U32.AND P0, PT, RZ, UR4, PT ;  /* 0x00000004ff007c0c */ /* 0x000fc8000bf05070 */
[----:B------:R-:W-:-:S13]  /*0d30*/  ISETP.NE.AND.EX P0, PT, RZ, UR5, PT, P0 ;  /* 0x00000005ff007c0c */ /* 0x000fda000bf05300 */
[----:B------:R-:W-:Y:S05]  /*0d40*/  @!P0 BRA `(.L_x_10) ;  /* 0x00000000001c8947 */ /* 0x000fea0003800000 */
[----:B0-----:R-:W0:Y:S02]  /*0d50*/  LDC.64 R4, c[0x0][0x5a0] ;  /* 0x00016800ff047b82 */ /* 0x001e240000000a00 */
[----:B0-----:R-:W2:Y:S02]  /*0d60*/  LDG.E.64 R4, desc[UR36][R4.64] ;  /* 0x0000002404047981 */ /* 0x001ea4000c1e1b00 */
[----:B--2---:R-:W-:-:S04]  /*0d70*/  ISETP.NE.U32.AND P0, PT, R4, RZ, PT ;  /* 0x000000ff0400720c */ /* 0x004fc80003f05070 */
[----:B------:R-:W-:-:S13]  /*0d80*/  ISETP.NE.AND.EX P0, PT, R5, RZ, PT, P0 ;  /* 0x000000ff0500720c */ /* 0x000fda0003f05300 */
[----:B------:R-:W-:Y:S05]  /*0d90*/  @!P0 BRA `(.L_x_10) ;  /* 0x0000000000088947 */ /* 0x000fea0003800000 */
[----:B-1----:R0:W5:Y:S01]  /*0da0*/  LD.E R155, desc[UR36][R4.64] ;  /* 0x00000024049b7980 */ /* 0x002162000c101900 */
[----:B------:R-:W-:Y:S05]  /*0db0*/  BRA `(.L_x_11) ;  /* 0x0000000000247947 */ /* 0x000fea0003800000 */
.L_x_10:
[----:B------:R-:W-:Y:S02]  /*0dc0*/  ULDC.64 UR4, c[0x0][0x590] ;  /* 0x0001640000047ab9 */ /* 0x000fe40000000a00 */
[----:B------:R-:W-:-:S04]  /*0dd0*/  ISETP.NE.U32.AND P0, PT, RZ, UR4, PT ;  /* 0x00000004ff007c0c */ /* 0x000fc8000bf05070 */
[----:B------:R-:W-:-:S13]  /*0de0*/  ISETP.NE.AND.EX P0, PT, RZ, UR5, PT, P0 ;  /* 0x00000005ff007c0c */ /* 0x000fda000bf05300 */
[----:B------:R-:W-:Y:S05]  /*0df0*/  @!P0 BRA `(.L_x_12) ;  /* 0x00000000000c8947 */ /* 0x000fea0003800000 */
[----:B0-----:R-:W1:Y:S02]  /*0e00*/  LDC.64 R4, c[0x0][0x590] ;  /* 0x00016400ff047b82 */ /* 0x001e640000000a00 */
[----:B-1----:R1:W5:Y:S01]  /*0e10*/  LDG.E R155, desc[UR36][R4.64] ;  /* 0x00000024049b7981 */ /* 0x002362000c1e1900 */
[----:B------:R-:W-:Y:S05]  /*0e20*/  BRA `(.L_x_11) ;  /* 0x0000000000087947 */ /* 0x000fea0003800000 */
.L_x_12:
[----:B------:R-:W-:Y:S02]  /*0e30*/  ULDC UR4, c[0x0][0x584] ;  /* 0x0001610000047ab9 */ /* 0x000fe40000000800 */
[----:B-1----:R-:W-:-:S07]  /*0e40*/  IMAD.U32 R155, RZ, RZ, UR4 ;  /* 0x00000004ff9b7e24 */ /* 0x002fce000f8e00ff */
.L_x_11:
[----:B------:R-:W-:-:S13]  /*0e50*/  LOP3.LUT P0, RZ, R0, 0xff, RZ, 0xc0, !PT ;  /* 0x000000ff00ff7812 */ /* 0x000fda000780c0ff */
[----:B------:R-:W-:Y:S05]  /*0e60*/  @!P0 EXIT ;  /* 0x000000000000894d */ /* 0x000fea0003800000 */
[----:B------:R-:W-:Y:S01]  /*0e70*/  ULDC UR4, c[0x0][0x28c] ;  /* 0x0000a30000047ab9 */ /* 0x000fe20000000800 */
[----:B------:R-:W-:Y:S01]  /*0e80*/  LOP3.LUT R160, R19, 0x1, RZ, 0xfc, !PT ;  /* 0x0000000113a07812 */ /* 0x000fe200078efcff */
[----:B------:R-:W-:Y:S01]  /*0e90*/  UIADD3 UR4, UR4, 0x3f, URZ ;  /* 0x0000003f04047890 */ /* 0x000fe2000fffe03f */
[----:B------:R-:W-:Y:S01]  /*0ea0*/  UMOV UR38, URZ ;  /* 0x0000003f00267c82 */ /* 0x000fe20008000000 */
[----:B------:R-:W-:Y:S02]  /*0eb0*/  UMOV UR39, URZ ;  /* 0x0000003f00277c82 */ /* 0x000fe40008000000 */
[----:B------:R-:W-:-:S04]  /*0ec0*/  USHF.R.S32.HI UR5, URZ, 0x1f, UR4 ;  /* 0x0000001f3f057899 */ /* 0x000fc80008011404 */
[----:B------:R-:W-:-:S04]  /*0ed0*/  ULEA.HI UR5, UR5, UR4, URZ, 0x6 ;  /* 0x0000000405057291 */ /* 0x000fc8000f8f303f */
[----:B------:R-:W-:-:S12]  /*0ee0*/  USHF.R.S32.HI UR40, URZ, 0x6, UR5 ;  /* 0x000000063f287899 */ /* 0x000fd80008011405 */
.L_x_286:
[----:B------:R-:W-:Y:S01]  /*0ef0*/  LOP3.LUT R0, R18, 0x80, RZ, 0xc0, !PT ;  /* 0x0000008012007812 */ /* 0x000fe200078ec0ff */
[----:B--2---:R-:W2:Y:S01]  /*0f00*/  S2UR UR7, SR_CgaCtaId ;  /* 0x00000000000779c3 */ /* 0x004ea20000008800 */
[----:B------:R-:W-:Y:S02]  /*0f10*/  UMOV UR6, 0x400 ;  /* 0x0000040000067882 */ /* 0x000fe40000000000 */
[----:B------:R-:W-:-:S06]  /*0f20*/  SHF.R.U32.HI R0, RZ, 0x7, R0 ;  /* 0x00000007ff007819 */ /* 0x000fcc0000011600 */
[----:B---3--:R-:W3:Y:S01]  /*0f30*/  SHFL.IDX PT, R0, R0, RZ, 0x1f ;  /* 0x00001fff00007589 */ /* 0x008ee200000e0000 */
[----:B--2---:R-:W-:Y:S01]  /*0f40*/  ULEA UR42, UR7, UR6, 0x18 ;  /* 0x00000006072a7291 */ /* 0x004fe2000f8ec03f */
[----:B---3--:R-:W-:-:S13]  /*0f50*/  R2UR UR4, R0 ;  /* 0x00000000000472ca */ /* 0x008fda00000e0000 */
[----:B------:R-:W-:-:S04]  /*0f60*/  ULEA.HI UR5, UR4, UR4, URZ, 0x1 ;  /* 0x0000000404057291 */ /* 0x000fc8000f8f083f */
[----:B------:R-:W-:-:S04]  /*0f70*/  ULOP3.LUT UR5, UR5, 0x7fffe, URZ, 0xc0, !UPT ;  /* 0x0007fffe05057892 */ /* 0x000fc8000f8ec03f */
[----:B------:R-:W-:-:S03]  /*0f80*/  UIADD3 UR5, UR4, -UR5, URZ ;  /* 0x8000000504057290 */ /* 0x000fc6000fffe03f */
[----:B------:R-:W-:Y:S01]  /*0f90*/  ULDC UR4, c[0x0][0x28c] ;  /* 0x0000a30000047ab9 */ /* 0x000fe20000000800 */
[----:B------:R-:W-:Y:S01]  /*0fa0*/  ULEA UR5, UR5, UR42, 0xd ;  /* 0x0000002a05057291 */ /* 0x000fe2000f8e683f */
[----:B------:R-:W-:-:S03]  /*0fb0*/  ISETP.LT.AND P0, PT, RZ, UR4, PT ;  /* 0x00000004ff007c0c */ /* 0x000fc6000bf01270 */
[----:B------:R-:W-:-:S04]  /*0fc0*/  UIADD3 UR5, UR5, 0x100, URZ ;  /* 0x0000010005057890 */ /* 0x000fc8000fffe03f */
[----:B------:R-:W-:-:S04]  /*0fd0*/  USHF.R.U32.HI UR5, URZ, 0x4, UR5 ;  /* 0x000000043f057899 */ /* 0x000fc80008011605 */
[----:B------:R-:W-:Y:S02]  /*0fe0*/  ULOP3.LUT UR41, UR5, 0x3fff, URZ, 0xc0, !UPT ;  /* 0x00003fff05297892 */ /* 0x000fe4000f8ec03f */
[----:B-1--4-:R-:W-:Y:S10]  /*0ff0*/  @P0 BRA `(.L_x_13) ;  /* 0x0000000000400947 */ /* 0x012ff40003800000 */
[----:B------:R-:W-:Y:S01]  /*1000*/  MOV R0, 0x0 ;  /* 0x0000000000007802 */ /* 0x000fe20000000f00 */
[----:B------:R-:W-:Y:S01]  /*1010*/  ULDC.64 UR4, c[0x4][0x68] ;  /* 0x01001a0000047ab9 */ /* 0x000fe20000000a00 */
[----:B------:R-:W-:Y:S01]  /*1020*/  ULDC.64 UR6, c[0x4][0x8] ;  /* 0x0100020000067ab9 */ /* 0x000fe20000000a00 */
[----:B01----:R-:W-:Y:S01]  /*1030*/  IMAD.U32 R4, RZ, RZ, UR4 ;  /* 0x00000004ff047e24 */ /* 0x003fe2000f8e00ff */
[----:B------:R0:W1:Y:S01]  /*1040*/  LDC.64 R14, c[0x4][R0] ;  /* 0x01000000000e7b82 */ /* 0x0000620000000a00 */
[----:B------:R-:W-:Y:S01]  /*1050*/  IMAD.U32 R5, RZ, RZ, UR5 ;  /* 0x00000005ff057e24 */ /* 0x000fe2000f8e00ff */
[----:B------:R-:W-:Y:S01]  /*1060*/  ULDC.64 UR4, c[0x4][0x70] ;  /* 0x01001c0000047ab9 */ /* 0x000fe20000000a00 */
[----:B------:R-:W-:Y:S02]  /*1070*/  IMAD.U32 R10, RZ, RZ, UR6 ;  /* 0x00000006ff0a7e24 */ /* 0x000fe4000f8e00ff */
[----:B------:R-:W-:Y:S02]  /*1080*/  IMAD.U32 R6, RZ, RZ, UR4 ;  /* 0x00000004ff067e24 */ /* 0x000fe4000f8e00ff */
[----:B------:R-:W-:-:S02]  /*1090*/  IMAD.U32 R7, RZ, RZ, UR5 ;  /* 0x00000005ff077e24 */ /* 0x000fc4000f8e00ff */
[----:B------:R-:W-:Y:S02]  /*10a0*/  IMAD.U32 R11, RZ, RZ, UR7 ;  /* 0x00000007ff0b7e24 */ /* 0x000fe4000f8e00ff */
[----:B------:R-:W-:Y:S02]  /*10b0*/  IMAD.MOV.U32 R8, RZ, RZ, 0x1e1 ;  /* 0x000001e1ff087424 */ /* 0x000fe400078e00ff */
[----:B------:R-:W-:Y:S02]  /*10c0*/  IMAD.MOV.U32 R12, RZ, RZ, 0x1 ;  /* 0x00000001ff0c7424 */ /* 0x000fe400078e00ff */
[----:B0-----:R-:W-:-:S07]  /*10d0*/  IMAD.MOV.U32 R13, RZ, RZ, RZ ;  /* 0x000000ffff0d7224 */ /* 0x001fce00078e00ff */
[----:B------:R-:W-:-:S07]  /*10e0*/  LEPC R20, `(.L_x_13) ;  /* 0x000000001014794e */ /* 0x000fce0000000000 */
[----:B-1---5:R-:W-:Y:S05]  /*10f0*/  CALL.ABS.NOINC R14 ;  /* 0x000000000e007343 */ /* 0x022fea0003c00000 */
.L_x_13:
[----:B------:R-:W-:-:S13]  /*1100*/  ISETP.NE.AND P0, PT, R160, 0x3, PT ;  /* 0x00000003a000780c */ /* 0x000fda0003f05270 */
[----:B------:R-:W-:Y:S05]  /*1110*/  @!P0 BRA `(.L_x_14) ;  /* 0x0000000000048947 */ /* 0x000fea0003800000 */
[----:B------:R-:W-:Y:S01]  /*1120*/  BPT.TRAP 0x1 ;  /* 0x000000040000795c */ /* 0x000fe20000300000 */
.L_x_14:
[----:B------:R-:W-:Y:S02]  /*1130*/  IMAD.U32 R3, RZ, RZ, UR39 ;  /* 0x00000027ff037e24 */ /* 0x000fe4000f8e00ff */
[----:B------:R-:W-:-:S03]  /*1140*/  IMAD.U32 R0, RZ, RZ, UR38 ;  /* 0x00000026ff007e24 */ /* 0x000fc6000f8e00ff */
[----:B------:R-:W-:Y:S02]  /*1150*/  LEA R3, R3, UR42, 0x3 ;  /* 0x0000002a03037c11 */ /* 0x000fe4000f8e18ff */
[----:B------:R-:W-:-:S04]  /*1160*/  SHF.L.U32 R0, R0, 0x1f, RZ ;  /* 0x0000001f00007819 */ /* 0x000fc800000006ff */
[----:B------:R2:W3:Y:S01]  /*1170*/  SYNCS.PHASECHK.TRANS64.TRYWAIT P1, [R3+URZ], R0 ;  /* 0x00000000030075a7 */ /* 0x0004e2000802017f */
[----:B------:R-:W-:Y:S05]  /*1180*/  @!P0 BRA `(.L_x_15) ;  /* 0x0000000000048947 */ /* 0x000fea0003800000 */
[----:B------:R-:W-:Y:S01]  /*1190*/  BPT.TRAP 0x1 ;  /* 0x000000040000795c */ /* 0x000fe20000300000 */
.L_x_15:
[----:B---3--:R-:W-:Y:S05]  /*11a0*/  @P1 BRA `(.L_x_16) ;  /* 0x0000000000081947 */ /* 0x008fea0003800000 */
[----:B------:R-:W3:Y:S02]  /*11b0*/  SYNCS.PHASECHK.TRANS64.TRYWAIT P1, [R3+URZ], R0 ;  /* 0x00000000030075a7 */ /* 0x000ee4000802017f */
[----:B---3--:R-:W-:Y:S05]  /*11c0*/  @!P1 BRA `(.L_x_17) ;  /* 0x000000a400cc9947 */ /* 0x008fea0003800000 */
.L_x_16:
[----:B------:R-:W-:-:S04]  /*11d0*/  UISETP.LT.AND UP0, UPT, UR40, 0x1, UPT ;  /* 0x000000012800788c */ /* 0x000fc8000bf01270 */
[----:B------:R-:W-:-:S04]  /*11e0*/  USEL UR4, UR40, 0x1, UP0 ;  /* 0x0000000128047887 */ /* 0x000fc80008000000 */
[----:B------:R-:W-:-:S06]  /*11f0*/  UIADD3 UR4, UR40, -UR4, URZ ;  /* 0x8000000428047290 */ /* 0x000fcc000fffe03f */
[----:B--23--:R-:W-:Y:S01]  /*1200*/  IMAD.U32 R0, RZ, RZ, UR4 ;  /* 0x00000004ff007e24 */ /* 0x00cfe2000f8e00ff */
[----:B------:R-:W-:Y:S05]  /*1210*/  WARPSYNC.ALL ;  /* 0x0000000000007948 */ /* 0x000fea0003800000 */
[----:B------:R-:W-:Y:S01]  /*1220*/  ISETP.GE.AND P1, PT, R0, 0x1, PT ;  /* 0x000000010000780c */ /* 0x000fe20003f26270 */
[----:B------:R-:W-:Y:S01]  /*1230*/  UIADD3 UR4, UR42, 0x10100, URZ ;  /* 0x000101002a047890 */ /* 0x000fe2000fffe03f */
[----:B------:R-:W-:Y:S01]  /*1240*/  WARPGROUP.ARRIVE ;  /* 0x00000000000079c5 */ /* 0x000fe20000000000 */
[----:B------:R-:W-:Y:S01]  /*1250*/  UMOV UR9, 0x40000040 ;  /* 0x4000004000097882 */ /* 0x000fe20000000000 */
[----:B------:R-:W-:Y:S01]  /*1260*/  UMOV UR11, 0x40000040 ;  /* 0x40000040000b7882 */ /* 0x000fe20000000000 */
[----:B------:R-:W-:-:S04]  /*1270*/  USHF.R.U32.HI UR4, URZ, 0x4, UR4 ;  /* 0x000000043f047899 */ /* 0x000fc80008011604 */
[----:B------:R-:W-:Y:S02]  /*1280*/  ULOP3.LUT UR5, UR4, 0x3fff, URZ, 0xc0, !UPT ;  /* 0x00003fff04057892 */ /* 0x000fe4000f8ec03f */
[----:B------:R-:W-:Y:S02]  /*1290*/  ULOP3.LUT UR4, UR41, 0x10000, URZ, 0xfc, !UPT ;  /* 0x0001000029047892 */ /* 0x000fe4000f8efc3f */
[----:B------:R-:W-:Y:S02]  /*12a0*/  ULOP3.LUT UR5, UR5, 0x10000, URZ, 0xfc, !UPT ;  /* 0x0001000005057892 */ /* 0x000fe4000f8efc3f */
[----:B------:R-:W-:Y:S02]  /*12b0*/  ULEA UR6, UR39, UR4, 0xb ;  /* 0x0000000427067291 */ /* 0x000fe4000f8e583f */
[----:B------:R-:W-:-:S05]  /*12c0*/  ULEA UR7, UR39, UR5, 0xc ;  /* 0x0000000527077291 */ /* 0x000fca000f8e603f */
[----:B------:R-:W-:Y:S02]  /*12d0*/  UMOV UR8, UR6 ;  /* 0x0000000600087c82 */ /* 0x000fe40008000000 */
[----:B------:R-:W-:Y:S02]  /*12e0*/  UMOV UR10, UR7 ;  /* 0x00000007000a7c82 */ /* 0x000fe40008000000 */
[----:B------:R-:W-:Y:S01]  /*12f0*/  HGMMA.64x256x8.F32.TF32 R24, gdesc[UR8], RZ, !UPT, gsb0 ;  /* 0x07e00000081879f0 */ /* 0x000fe2000c0028ff */
[----:B------:R-:W-:Y:S02]  /*1300*/  UIADD3 UR8, UR6, 0x2, URZ ;  /* 0x0000000206087890 */ /* 0x000fe4000fffe03f */
[----:B------:R-:W-:Y:S01]  /*1310*/  UIADD3 UR10, UR7, 0x2, URZ ;  /* 0x00000002070a7890 */ /* 0x000fe2000fffe03f */
[----:B------:R-:W-:Y:S01]  /*1320*/  UMOV UR9, 0x40000040 ;  /* 0x4000004000097882 */ /* 0x000fe20000000000 */
[----:B------:R-:W-:Y:S01]  /*1330*/  UMOV UR11, 0x40000040 ;  /* 0x40000040000b7882 */ /* 0x000fe20000000000 */
[----:B------:R-:W-:-:S02]  /*1340*/  WARPGROUP.DEPBAR.LE gsb0, 0x0 ;  /* 0x00008000000079c5 */ /* 0x000fc40000010000 */
[----:B------:R-:W-:-:S15]  /*1350*/  WARPGROUP.ARRIVE ;  /* 0x00000000000079c5 */ /* 0x000fde0000000000 */
[----:B------:R-:W-:-:S05]  /*1360*/  NOP ;  /* 0x0000000000007918 */ /* 0x000fca0000000000 */
[----:B------:R-:W-:Y:S01]  /*1370*/  HGMMA.64x256x8.F32.TF32 R24, gdesc[UR8], R24, gsb0 ;  /* 0x07e00000081879f0 */ /* 0x000fe20008002818 */
[----:B------:R-:W-:Y:S02]  /*1380*/  UIADD3 UR8, UR6, 0x4, URZ ;  /* 0x0000000406087890 */ /* 0x000fe4000fffe03f */
[----:B------:R-:W-:Y:S01]  /*1390*/  UIADD3 UR10, UR7, 0x4, URZ ;  /* 0x00000004070a7890 */ /* 0x000fe2000fffe03f */
[----:B------:R-:W-:Y:S01]  /*13a0*/  UMOV UR9, 0x40000040 ;  /* 0x4000004000097882 */ /* 0x000fe20000000000 */
[----:B------:R-:W-:Y:S01]  /*13b0*/  UMOV UR11, 0x40000040 ;  /* 0x40000040000b7882 */ /* 0x000fe20000000000 */
[----:B------:R-:W-:Y:S02]  /*13c0*/  WARPGROUP.DEPBAR.LE gsb0, 0x0 ;  /* 0x00008000000079c5 */ /* 0x000fe40000010000 */
        /* <DEDUP_REMOVED lines=42> */
[----:B------:R-:W-:Y:S03]  /*1670*/  HGMMA.64x256x8.F32.TF32 R24, gdesc[UR8], R24, gsb0 ;  /* 0x07e00000081879f0 */ /* 0x000fe60008002818 */
[----:B------:R-:W-:Y:S02]  /*1680*/  WARPGROUP.DEPBAR.LE gsb0, 0x0 ;  /* 0x00008000000079c5 */ /* 0x000fe40000010000 */
[----:B------:R-:W-:Y:S05]  /*1690*/  @!P1 BRA `(.L_x_18) ;  /* 0x0000000400a49947 */ /* 0x000fea0003800000 */
[----:B------:R-:W-:-:S04]  /*16a0*/  UIADD3 UR6, UR39, 0x1, URZ ;  /* 0x0000000127067890 */ /* 0x000fc8000fffe03f */
[----:B------:R-:W-:-:S04]  /*16b0*/  UISETP.NE.AND UP0, UPT, UR6, 0x2, UPT ;  /* 0x000000020600788c */ /* 0x000fc8000bf05270 */
[----:B------:R-:W-:Y:S02]  /*16c0*/  USEL UR7, URZ, 0x1, UP0 ;  /* 0x000000013f077887 */ /* 0x000fe40008000000 */
[----:B------:R-:W-:Y:S02]  /*16d0*/  USEL UR6, UR6, URZ, UP0 ;  /* 0x0000003f06067287 */ /* 0x000fe40008000000 */
[----:B------:R-:W-:-:S06]  /*16e0*/  ULOP3.LUT UR7, UR38, UR7, URZ, 0x3c, !UPT ;  /* 0x0000000726077292 */ /* 0x000fcc000f8e3c3f */
[----:B01----:R-:W-:Y:S01]  /*16f0*/  IMAD.U32 R5, RZ, RZ, UR7 ;  /* 0x00000007ff057e24 */ /* 0x003fe2000f8e00ff */
[----:B------:R-:W-:-:S06]  /*1700*/  UMOV UR7, UR39 ;  /* 0x0000002700077c82 */ /* 0x000fcc0008000000 */
.L_x_25:
[----:B01----:R-:W-:Y:S05]  /*1710*/  @!P0 BRA `(.L_x_19) ;  /* 0x0000000000048947 */ /* 0x003fea0003800000 */
[----:B------:R-:W-:Y:S01]  /*1720*/  BPT.TRAP 0x1 ;  /* 0x000000040000795c */ /* 0x000fe20000300000 */
.L_x_19:
[----:B------:R-:W0:Y:S01]  /*1730*/  S2UR UR9, SR_CgaCtaId ;  /* 0x00000000000979c3 */ /* 0x000e220000008800 */
[----:B------:R-:W-:Y:S01]  /*1740*/  UMOV UR8, 0x400 ;  /* 0x0000040000087882 */ /* 0x000fe20000000000 */
[----:B------:R-:W-:Y:S01]  /*1750*/  SHF.L.U32 R3, R5, 0x1f, RZ ;  /* 0x0000001f05037819 */ /* 0x000fe200000006ff */
[----:B0-----:R-:W-:-:S04]  /*1760*/  ULEA UR8, UR9, UR8, 0x18 ;  /* 0x0000000809087291 */ /* 0x001fc8000f8ec03f */
[----:B------:R-:W-:-:S09]  /*1770*/  ULEA UR9, UR6, UR8, 0x3 ;  /* 0x0000000806097291 */ /* 0x000fd2000f8e183f */
[----:B------:R0:W1:Y:S01]  /*1780*/  SYNCS.PHASECHK.TRANS64.TRYWAIT P1, [UR9], R3 ;  /* 0x00000003ff0075a7 */ /* 0x0000620008020149 */
[----:B------:R-:W-:Y:S05]  /*1790*/  @!P0 BRA `(.L_x_20) ;  /* 0x0000000000048947 */ /* 0x000fea0003800000 */
[----:B------:R-:W-:Y:S01]  /*17a0*/  BPT.TRAP 0x1 ;  /* 0x000000040000795c */ /* 0x000fe20000300000 */
.L_x_20:
[----:B-1----:R-:W-:Y:S05]  /*17b0*/  @P1 BRA `(.L_x_21) ;  /* 0x0000000000081947 */ /* 0x002fea0003800000 */
[----:B------:R-:W1:Y:S02]  /*17c0*/  SYNCS.PHASECHK.TRANS64.TRYWAIT P1, [UR9], R3 ;  /* 0x00000003ff0075a7 */ /* 0x000e640008020149 */
[----:B-1----:R-:W-:Y:S05]  /*17d0*/  @!P1 BRA `(.L_x_22) ;  /* 0x000000a0005c9947 */ /* 0x002fea0003800000 */
.L_x_21:
[----:B------:R-:W-:Y:S01]  /*17e0*/  ULEA UR9, UR6, UR4, 0xb ;  /* 0x0000000406097291 */ /* 0x000fe2000f8e583f */
[----:B------:R-:W-:Y:S01]  /*17f0*/  WARPGROUP.ARRIVE ;  /* 0x00000000000079c5 */ /* 0x000fe20000000000 */
[----:B------:R-:W-:Y:S01]  /*1800*/  ULEA UR10, UR6, UR5, 0xc ;  /* 0x00000005060a7291 */ /* 0x000fe2000f8e603f */
[----:B------:R-:W-:Y:S01]  /*1810*/  UMOV UR13, 0x40000040 ;  /* 0x40000040000d7882 */ /* 0x000fe20000000000 */
[----:B------:R-:W-:-:S03]  /*1820*/  UMOV UR15, 0x40000040 ;  /* 0x40000040000f7882 */ /* 0x000fc60000000000 */
[----:B------:R-:W-:Y:S02]  /*1830*/  UMOV UR12, UR9 ;  /* 0x00000009000c7c82 */ /* 0x000fe40008000000 */
[----:B------:R-:W-:Y:S02]  /*1840*/  UMOV UR14, UR10 ;  /* 0x0000000a000e7c82 */ /* 0x000fe40008000000 */
[----:B------:R-:W-:Y:S01]  /*1850*/  HGMMA.64x256x8.F32.TF32 R24, gdesc[UR12], R24, gsb0 ;  /* 0x07e000000c1879f0 */ /* 0x000fe20008002818 */
        /* <DEDUP_REMOVED lines=58> */
[----:B------:R-:W-:Y:S01]  /*1c00*/  BPT.TRAP 0x1 ;  /* 0x000000040000795c */ /* 0x000fe20000300000 */
.L_x_23:
[----:B------:R-:W-:Y:S01]  /*1c10*/  ULEA UR8, UR7, UR8, 0x3 ;  /* 0x0000000807087291 */ /* 0x000fe2000f8e183f */
[----:B------:R-:W-:-:S03]  /*1c20*/  ISETP.GT.U32.AND P1, PT, R19, 0x1, PT ;  /* 0x000000011300780c */ /* 0x000fc60003f24070 */
[----:B------:R-:W-:-:S04]  /*1c30*/  UIADD3 UR8, UR8, 0x10, URZ ;  /* 0x0000001008087890 */ /* 0x000fc8000fffe03f */
[----:B------:R-:W-:-:S09]  /*1c40*/  UPRMT UR8, URZ, 0x654, UR8 ;  /* 0x000006543f087896 */ /* 0x000fd20008000008 */
[----:B------:R-:W-:Y:S01]  /*1c50*/  SYNCS.ARRIVE.TRANS64.RED.A1T0 RZ, [UR8], RZ ;  /* 0x000000ffffff79a7 */ /* 0x000fe20008100408 */
[----:B------:R-:W-:Y:S05]  /*1c60*/  @P1 BRA `(.L_x_24) ;  /* 0x0000000000041947 */ /* 0x000fea0003800000 */
[----:B------:R-:W-:Y:S01]  /*1c70*/  BPT.TRAP 0x1 ;  /* 0x000000040000795c */ /* 0x000fe20000300000 */
.L_x_24:
[----:B------:R-:W-:Y:S01]  /*1c80*/  UIADD3 UR6, UR6, 0x1, URZ ;  /* 0x0000000106067890 */ /* 0x000fe2000fffe03f */
[C---:B------:R-:W-:Y:S01]  /*1c90*/  ISETP.GT.AND P1, PT, R0.reuse, 0x1, PT ;  /* 0x000000010000780c */ /* 0x040fe20003f24270 */
[----:B------:R-:W-:Y:S01]  /*1ca0*/  UIADD3 UR7, UR7, 0x1, URZ ;  /* 0x0000000107077890 */ /* 0x000fe2000fffe03f */
[----:B------:R-:W-:Y:S01]  /*1cb0*/  VIADD R0, R0, 0xffffffff ;  /* 0xffffffff00007836 */ /* 0x000fe20000000000 */
[----:B------:R-:W-:Y:S02]  /*1cc0*/  UISETP.NE.AND UP0, UPT, UR6, 0x2, UPT ;  /* 0x000000020600788c */ /* 0x000fe4000bf05270 */
[----:B------:R-:W-:Y:S02]  /*1cd0*/  UISETP.NE.AND UP1, UPT, UR7, 0x2, UPT ;  /* 0x000000020700788c */ /* 0x000fe4000bf25270 */
[----:B------:R-:W-:Y:S02]  /*1ce0*/  USEL UR8, URZ, 0x1, UP0 ;  /* 0x000000013f087887 */ /* 0x000fe40008000000 */
[----:B------:R-:W-:-:S02]  /*1cf0*/  USEL UR6, UR6, URZ, UP0 ;  /* 0x0000003f06067287 */ /* 0x000fc40008000000 */
[----:B------:R-:W-:Y:S02]  /*1d00*/  USEL UR7, UR7, URZ, UP1 ;  /* 0x0000003f07077287 */ /* 0x000fe40008800000 */
[----:B------:R-:W-:Y:S01]  /*1d10*/  LOP3.LUT R5, R5, UR8, RZ, 0x3c, !PT ;  /* 0x0000000805057c12 */ /* 0x000fe2000f8e3cff */
[----:B------:R-:W-:Y:S09]  /*1d20*/  @P1 BRA `(.L_x_25) ;  /* 0xfffffff800781947 */ /* 0x000ff2000383ffff */
.L_x_18:
[----:B------:R-:W2:Y:S02]  /*1d30*/  LDC R0, c[0x0][0x28c] ;  /* 0x0000a300ff007b82 */ /* 0x000ea40000000800 */
[----:B--2---:R-:W-:-:S13]  /*1d40*/  ISETP.GE.AND P1, PT, R0, 0x1, PT ;  /* 0x000000010000780c */ /* 0x004fda0003f26270 */
[----:B------:R-:W-:Y:S05]  /*1d50*/  @!P1 BRA `(.L_x_26) ;  /* 0x0000000000409947 */ /* 0x000fea0003800000 */
[----:B------:R-:W-:Y:S05]  /*1d60*/  @!P0 BRA `(.L_x_27) ;  /* 0x0000000000048947 */ /* 0x000fea0003800000 */
[----:B------:R-:W-:Y:S01]  /*1d70*/  BPT.TRAP 0x1 ;  /* 0x000000040000795c */ /* 0x000fe20000300000 */
.L_x_27:
[----:B------:R-:W2:Y:S01]  /*1d80*/  S2UR UR6, SR_CgaCtaId ;  /* 0x00000000000679c3 */ /* 0x000ea20000008800 */
[----:B------:R-:W-:Y:S01]  /*1d90*/  UISETP.LT.AND UP0, UPT, UR40, 0x1, UPT ;  /* 0x000000012800788c */ /* 0x000fe2000bf01270 */
[----:B------:R-:W-:Y:S01]  /*1da0*/  ISETP.GT.U32.AND P0, PT, R19, 0x1, PT ;  /* 0x000000011300780c */ /* 0x000fe20003f04070 */
[----:B------:R-:W-:Y:S02]  /*1db0*/  UMOV UR5, 0x400 ;  /* 0x0000040000057882 */ /* 0x000fe40000000000 */
[----:B------:R-:W-:-:S04]  /*1dc0*/  USEL UR4, UR40, 0x1, UP0 ;  /* 0x0000000128047887 */ /* 0x000fc80008000000 */
[----:B------:R-:W-:-:S04]  /*1dd0*/  UIADD3 UR4, UR39, UR40, -UR4 ;  /* 0x0000002827047290 */ /* 0x000fc8000fffe804 */
[----:B------:R-:W-:-:S04]  /*1de0*/  USHF.L.U32 UR4, UR4, 0x3, URZ ;  /* 0x0000000304047899 */ /* 0x000fc8000800063f */
[----:B------:R-:W-:Y:S02]  /*1df0*/  ULOP3.LUT UR4, UR4, 0x8, URZ, 0xc0, !UPT ;  /* 0x0000000804047892 */ /* 0x000fe4000f8ec03f */
[----:B--2---:R-:W-:-:S04]  /*1e00*/  ULEA UR5, UR6, UR5, 0x18 ;  /* 0x0000000506057291 */ /* 0x004fc8000f8ec03f */
[----:B------:R-:W-:-:S04]  /*1e10*/  UIADD3 UR4, UR5, 0x10, UR4 ;  /* 0x0000001005047890 */ /* 0x000fc8000fffe004 */
[----:B------:R-:W-:-:S09]  /*1e20*/  UPRMT UR4, URZ, 0x654, UR4 ;  /* 0x000006543f047896 */ /* 0x000fd20008000004 */
[----:B------:R-:W-:Y:S01]  /*1e30*/  SYNCS.ARRIVE.TRANS64.RED.A1T0 RZ, [UR4], RZ ;  /* 0x000000ffffff79a7 */ /* 0x000fe20008100404 */
[----:B------:R-:W-:Y:S05]  /*1e40*/  @P0 BRA `(.L_x_26) ;  /* 0x0000000000040947 */ /* 0x000fea0003800000 */
[----:B------:R-:W-:Y:S01]  /*1e50*/  BPT.TRAP 0x1 ;  /* 0x000000040000795c */ /* 0x000fe20000300000 */
.L_x_26:
[----:B------:R-:W2:Y:S01]  /*1e60*/  LDC R7, c[0x0][0x288] ;  /* 0x0000a200ff077b82 */ /* 0x000ea20000000800 */
[----:B01----:R-:W-:Y:S01]  /*1e70*/  SHF.R.U32.HI R3, RZ, 0x2, R18 ;  /* 0x00000002ff037819 */ /* 0x003fe20000011612 */
[----:B------:R-:W-:Y:S01]  /*1e80*/  UIADD3 UR39, UR40, UR39, URZ ;  /* 0x0000002728277290 */ /* 0x000fe2000fffe03f */
[C---:B------:R-:W-:Y:S01]  /*1e90*/  LOP3.LUT R4, R18.reuse, 0x60, RZ, 0xc0, !PT ;  /* 0x0000006012047812 */ /* 0x040fe200078ec0ff */
[----:B------:R-:W-:Y:S01]  /*1ea0*/  ULDC UR8, c[0x0][0x284] ;  /* 0x0000a10000087ab9 */ /* 0x000fe20000000800 */
[----:B------:R-:W-:Y:S01]  /*1eb0*/  LOP3.LUT R3, R3, 0x7, RZ, 0xc0, !PT ;  /* 0x0000000703037812 */ /* 0x000fe200078ec0ff */
[----:B------:R-:W-:Y:S01]  /*1ec0*/  USHF.R.U32.HI UR4, URZ, 0x1, UR39 ;  /* 0x000000013f047899 */ /* 0x000fe20008011627 */
[----:B------:R-:W-:Y:S01]  /*1ed0*/  SHF.R.U32.HI R10, RZ, 0x1, R4 ;  /* 0x00000001ff0a7819 */ /* 0x000fe20000011604 */
[----:B------:R-:W-:Y:S01]  /*1ee0*/  IMAD.SHL.U32 R4, R18, 0x2, RZ ;  /* 0x0000000212047824 */ /* 0x000fe200078e00ff */
[----:B------:R-:W-:Y:S01]  /*1ef0*/  LOP3.LUT R0, R22, 0x1, RZ, 0xc0, !PT ;  /* 0x0000000116007812 */ /* 0x000fe200078ec0ff */
[----:B------:R-:W-:Y:S01]  /*1f00*/  ULOP3.LUT UR4, UR4, 0x1, URZ, 0xc0, !UPT ;  /* 0x0000000104047892 */ /* 0x000fe2000f8ec03f */
[----:B------:R-:W-:Y:S01]  /*1f10*/  IADD3 R5, RZ, -R10, -R3 ;  /* 0x8000000aff057210 */ /* 0x000fe20007ffe803 */
[----:B------:R-:W-:Y:S01]  /*1f20*/  UISETP.GT.U32.AND UP1, UPT, UR39, 0x1, UPT ;  /* 0x000000012700788c */ /* 0x000fe2000bf24070 */
[----:B------:R-:W-:Y:S01]  /*1f30*/  LOP3.LUT R9, R4, 0x6, RZ, 0xc0, !PT ;  /* 0x0000000604097812 */ /* 0x000fe200078ec0ff */
[C---:B------:R-:W-:Y:S01]  /*1f40*/  IMAD.SHL.U32 R6, R0.reuse, 0x40, RZ ;  /* 0x0000004000067824 */ /* 0x040fe200078e00ff */
[----:B------:R-:W-:Y:S01]  /*1f50*/  UISETP.NE.U32.AND UP0, UPT, UR4, 0x1, UPT ;  /* 0x000000010400788c */ /* 0x000fe2000bf05070 */
[----:B------:R-:W-:Y:S01]  /*1f60*/  IMAD R11, R0, -0x40, R5 ;  /* 0xffffffc0000b7824 */ /* 0x000fe200078e0205 */
[----:B------:R-:W-:Y:S01]  /*1f70*/  LOP3.LUT R0, R18, 0x3, RZ, 0xc0, !PT ;  /* 0x0000000312007812 */ /* 0x000fe200078ec0ff */
[----:B------:R-:W-:Y:S01]  /*1f80*/  ULDC.64 UR6, c[0x0][0x5d0] ;  /* 0x0001740000067ab9 */ /* 0x000fe20000000a00 */
[----:B------:R-:W-:Y:S01]  /*1f90*/  PRMT R8, R9, 0x6540, R152 ;  /* 0x0000654009087816 */ /* 0x000fe20000000098 */
[----:B------:R-:W-:Y:S01]  /*1fa0*/  IMAD.SHL.U32 R152, R152, 0x100, RZ ;  /* 0x0000010098987824 */ /* 0x000fe200078e00ff */
[----:B------:R-:W-:Y:S01]  /*1fb0*/  SHF.R.S32.HI R21, RZ, 0x1f, R23 ;  /* 0x0000001fff157819 */ /* 0x000fe20000011417 */
[----:B------:R-:W-:Y:S01]  /*1fc0*/  UISETP.LT.U32.AND UP1, UPT, UR40, 0x2, UP1 ;  /* 0x000000022800788c */ /* 0x000fe20008f21070 */
[----:B------:R-:W-:Y:S01]  /*1fd0*/  SHF.R.S32.HI R9, RZ, 0x1f, R8 ;  /* 0x0000001fff097819 */ /* 0x000fe20000011408 */
[----:B--2---:R-:W-:Y:S01]  /*1fe0*/  IMAD R13, R0, -0x2, R7 ;  /* 0xfffffffe000d7824 */ /* 0x004fe200078e0207 */
[----:B------:R-:W-:Y:S01]  /*1ff0*/  ISETP.GE.AND P0, PT, R152, R7, PT ;  /* 0x000000079800720c */ /* 0x000fe20003f06270 */
[----:B------:R-:W-:Y:S01]  /*2000*/  IMAD.SHL.U32 R0, R153, 0x80, RZ ;  /* 0x0000008099007824 */ /* 0x000fe200078e00ff */
[----:B------:R-:W-:Y:S01]  /*2010*/  UISETP.GT.U32.AND UP0, UPT, UR40, 0x1, !UP0 ;  /* 0x000000012800788c */ /* 0x000fe2000c704070 */
[----:B------:R-:W-:Y:S01]  /*2020*/  IMAD R4, R21, UR6, RZ ;  /* 0x0000000615047c24 */ /* 0x000fe2000f8e02ff */
[----:B------:R-:W-:Y:S01]  /*2030*/  LOP3.LUT R3, R6, 0x40, R3, 0xe2, !PT ;  /* 0x0000004006037812 */ /* 0x000fe200078ee203 */
[----:B------:R-:W-:Y:S01]  /*2040*/  USEL UR5, URZ, 0x1, !UP1 ;  /* 0x000000013f057887 */ /* 0x000fe2000c800000 */
[C---:B------:R-:W-:Y:S01]  /*2050*/  ISETP.GE.OR P0, PT, R0.reuse, UR8, P0 ;  /* 0x0000000800007c0c */ /* 0x040fe20008706670 */
[----:B------:R-:W-:Y:S01]  /*2060*/  USEL UR4, URZ, 0x1, !UP0 ;  /* 0x000000013f047887 */ /* 0x000fe2000c000000 */
[----:B------:R-:W-:Y:S01]  /*2070*/  IMAD.WIDE R6, R153, 0x80, RZ ;  /* 0x0000008099067825 */ /* 0x000fe200078e02ff */
[----:B------:R-:W-:Y:S01]  /*2080*/  ULOP3.LUT UR39, UR39, 0x1, URZ, 0xc0, !UPT ;  /* 0x0000000127277892 */ /* 0x000fe2000f8ec03f */
[----:B------:R-:W-:Y:S01]  /*2090*/  IADD3 R0, -R0, UR8, R11 ;  /* 0x0000000800007c10 */ /* 0x000fe2000fffe10b */
[----:B------:R-:W-:Y:S01]  /*20a0*/  ULOP3.LUT UR38, UR4, UR38, UR5, 0x96, !UPT ;  /* 0x0000002604267292 */ /* 0x000fe2000f8e9605 */
[C---:B------:R-:W-:Y:S01]  /*20b0*/  IMAD R15, R23.reuse, UR7, R4 ;  /* 0x00000007170f7c24 */ /* 0x040fe2000f8e0204 */
[----:B------:R-:W-:Y:S01]  /*20c0*/  LOP3.LUT R169, R6, R3, R10, 0xfe, !PT ;  /* 0x0000000306a97212 */ /* 0x000fe200078efe0a */
[----:B------:R-:W-:-:S04]  /*20d0*/  IMAD.WIDE.U32 R4, R23, UR6, R8 ;  /* 0x0000000617047c25 */ /* 0x000fc8000f8e0008 */
[----:B------:R-:W-:Y:S02]  /*20e0*/  IMAD.IADD R5, R5, 0x1, R15 ;  /* 0x0000000105057824 */ /* 0x000fe400078e020f */
[----:B------:R-:W-:Y:S02]  /*20f0*/  IMAD.IADD R3, R13, 0x1, -R152 ;  /* 0x000000010d037824 */ /* 0x000fe400078e0a98 */
[----:B------:R-:W-:Y:S01]  /*2100*/  IMAD.MOV.U32 R153, RZ, RZ, -0x1 ;  /* 0xffffffffff997424 */ /* 0x000fe200078e00ff */
[----:B------:R-:W-:Y:S06]  /*2110*/  @P0 BRA `(.L_x_28) ;  /* 0x0000007800d80947 */ /* 0x000fec0003800000 */
[----:B------:R-:W0:Y:S01]  /*2120*/  LDC.64 R10, c[0x0][0x5c8] ;  /* 0x00017200ff0a7b82 */ /* 0x000e220000000a00 */
[----:B-----5:R-:W-:Y:S01]  /*2130*/  FSETP.NEU.AND P0, PT, R155, RZ, PT ;  /* 0x000000ff9b00720b */ /* 0x020fe20003f0d000 */
[----:B------:R-:W-:Y:S01]  /*2140*/  BSSY B0, `(.L_x_28) ;  /* 0x00007b3000007945 */ /* 0x000fe20003800000 */
[----:B------:R-:W-:-:S04]  /*2150*/  ISETP.GT.AND P1, PT, R3, RZ, PT ;  /* 0x000000ff0300720c */ /* 0x000fc80003f24270 */
[----:B------:R-:W-:Y:S01]  /*2160*/  ISETP.GT.AND P2, PT, R0, RZ, P1 ;  /* 0x000000ff0000720c */ /* 0x000fe20000f44270 */
[-C--:B0-----:R-:W-:Y:S02]  /*2170*/  IMAD R12, R7, R10.reuse, RZ ;  /* 0x0000000a070c7224 */ /* 0x081fe400078e02ff */
[----:B------:R-:W-:-:S04]  /*2180*/  IMAD.WIDE.U32 R162, R169, R10, R4 ;  /* 0x0000000aa9a27225 */ /* 0x000fc800078e0004 */
[----:B------:R-:W-:-:S04]  /*2190*/  IMAD R5, R169, R11, R12 ;  /* 0x0000000ba9057224 */ /* 0x000fc800078e020c */
[----:B------:R-:W-:Y:S01]  /*21a0*/  IMAD.IADD R171, R163, 0x1, R5 ;  /* 0x00000001a3ab7824 */ /* 0x000fe200078e0205 */
[----:B------:R-:W-:Y:S06]  /*21b0*/  @!P0 BRA `(.L_x_29) ;  /* 0x0000005400948947 */ /* 0x000fec0003800000 */
[----:B------:R-:W0:Y:S01]  /*21c0*/  LDC.64 R14, c[0x0][0x5b8] ;  /* 0x00016e00ff0e7b82 */ /* 0x000e220000000a00 */
[----:B------:R-:W-:-:S07]  /*21d0*/  ULDC.64 UR4, c[0x0][0x5c0] ;  /* 0x0001700000047ab9 */ /* 0x000fce0000000a00 */
[----:B------:R-:W1:Y:S08]  /*21e0*/  LDC.64 R166, c[0x0][0x5b0] ;  /* 0x00016c00ffa67b82 */ /* 0x000e700000000a00 */
[----:B------:R-:W2:Y:S01]  /*21f0*/  LDC.64 R12, c[0x0][0x5a8] ;  /* 0x00016a00ff0c7b82 */ /* 0x000ea20000000a00 */
[-C--:B0-----:R-:W-:Y:S02]  /*2200*/  IMAD R4, R21, R14.reuse, RZ ;  /* 0x0000000e15047224 */ /* 0x081fe400078e02ff */
[----:B------:R-:W-:-:S04]  /*2210*/  IMAD.WIDE.U32 R164, R23, R14, R8 ;  /* 0x0000000e17a47225 */ /* 0x000fc800078e0008 */
[----:B------:R-:W-:Y:S02]  /*2220*/  IMAD R161, R23, R15, R4 ;  /* 0x0000000f17a17224 */ /* 0x000fe400078e0204 */
[-C--:B-1----:R-:W-:Y:S02]  /*2230*/  IMAD R6, R7, R166.reuse, RZ ;  /* 0x000000a607067224 */ /* 0x082fe400078e02ff */
[----:B------:R-:W-:Y:S02]  /*2240*/  IMAD.IADD R21, R165, 0x1, R161 ;  /* 0x00000001a5157824 */ /* 0x000fe400078e02a1 */
[----:B------:R-:W-:Y:S02]  /*2250*/  IMAD.MOV.U32 R20, RZ, RZ, R164 ;  /* 0x000000ffff147224 */ /* 0x000fe400078e00a4 */
[C---:B------:R-:W-:Y:S02]  /*2260*/  IMAD R163, R169.reuse, R167, R6 ;  /* 0x000000a7a9a37224 */ /* 0x040fe400078e0206 */
[----:B------:R-:W-:-:S04]  /*2270*/  IMAD.WIDE.U32 R4, R169, R166, R20 ;  /* 0x000000a6a9047225 */ /* 0x000fc800078e0014 */
[----:B------:R-:W-:Y:S01]  /*2280*/  IMAD.IADD R5, R5, 0x1, R163 ;  /* 0x0000000105057824 */ /* 0x000fe200078e02a3 */
[----:B--2---:R-:W-:-:S04]  /*2290*/  LEA R6, P0, R4, R12, 0x2 ;  /* 0x0000000c04067211 */ /* 0x004fc800078010ff */
[----:B------:R-:W-:-:S05]  /*22a0*/  LEA.HI.X R7, R4, R13, R5, 0x2, P0 ;  /* 0x0000000d04077211 */ /* 0x000fca00000f1405 */
[----:B------:R0:W2:Y:S01]  /*22b0*/  @P2 LDG.E.LTC128B R15, desc[UR36][R6.64] ;  /* 0x00000024060f2981 */ /* 0x0000a2000c1e1920 */
[----:B------:R-:W-:Y:S01]  /*22c0*/  IMAD.WIDE.U32 R4, R169, R166, R8 ;  /* 0x000000a6a9047225 */ /* 0x000fe200078e0008 */
[----:B------:R-:W-:Y:S01]  /*22d0*/  ISETP.GT.AND P0, PT, R3, 0x1, PT ;  /* 0x000000010300780c */ /* 0x000fe20003f04270 */
[----:B------:R-:W-:Y:S02]  /*22e0*/  BSSY B1, `(.L_x_30) ;  /* 0x0000013000017945 */ /* 0x000fe40003800000 */
[----:B------:R-:W-:Y:S02]  /*22f0*/  IMAD.IADD R5, R163, 0x1, R5 ;  /* 0x00000001a3057824 */ /* 0x000fe400078e0205 */
[----:B------:R-:W-:Y:S02]  /*2300*/  IMAD.SHL.U32 R158, R166, 0x8, RZ ;  /* 0x00000008a69e7824 */ /* 0x000fe400078e00ff */
[----:B------:R-:W-:Y:S01]  /*2310*/  IMAD.WIDE.U32 R156, R23, R14, R4 ;  /* 0x0000000e179c7225 */ /* 0x000fe200078e0004 */
[----:B------:R-:W-:-:S03]  /*2320*/  LEA R4, P3, R162, UR4, 0x2 ;  /* 0x00000004a2047c11 */ /* 0x000fc6000f8610ff */
[----:B0-----:R-:W-:Y:S01]  /*2330*/  IMAD.IADD R7, R161, 0x1, R157 ;  /* 0x00000001a1077824 */ /* 0x001fe200078e029d */
[----:B------:R-:W-:Y:S02]  /*2340*/  LEA.HI.X R5, R162, UR5, R171, 0x2, P3 ;  /* 0x00000005a2057c11 */ /* 0x000fe400098f14ab */
[----:B------:R-:W-:Y:S02]  /*2350*/  ISETP.GT.AND P3, PT, R0, RZ, P0 ;  /* 0x000000ff0000720c */ /* 0x000fe40000764270 */
[----:B------:R-:W-:-:S04]  /*2360*/  LEA R6, P4, R156, R12, 0x2 ;  /* 0x0000000c9c067211 */ /* 0x000fc800078810ff */
[----:B------:R-:W-:Y:S02]  /*2370*/  LEA.HI.X R7, R156, R13, R7, 0x2, P4 ;  /* 0x0000000d9c077211 */ /* 0x000fe400020f1407 */
[----:B--2---:R-:W-:-:S05]  /*2380*/  LOP3.LUT R152, R15, 0xffffe000, RZ, 0xc0, !PT ;  /* 0xffffe0000f987812 */ /* 0x004fca00078ec0ff */
[----:B------:R-:W-:-:S04]  /*2390*/  FMUL R159, R152, R155 ;  /* 0x0000009b989f7220 */ /* 0x000fc80000400000 */
[----:B------:R-:W-:Y:S01]  /*23a0*/  FFMA R173, R24, R154, R159 ;  /* 0x0000009a18ad7223 */ /* 0x000fe2000000009f */
[----:B------:R-:W-:-:S04]  /*23b0*/  SHF.L.U64.HI R159, R166, 0x3, R167 ;  /* 0x00000003a69f7819 */ /* 0x000fc800000102a7 */
[----:B------:R-:W-:Y:S01]  /*23c0*/  F2FP.TF32.F32.PACK_B R173, R173 ;  /* 0x000000adffad723e */ /* 0x000fe200024050ff */
[----:B------:R-:W-:-:S04]  /*23d0*/  IMAD.WIDE.U32 R158, R169, R166, R158 ;  /* 0x000000a6a99e7225 */ /* 0x000fc800078e009e */
[----:B------:R0:W-:Y:S01]  /*23e0*/  @P2 STG.E desc[UR36][R4.64], R173 ;  /* 0x000000ad04002986 */ /* 0x0001e2000c101924 */
[----:B------:R-:W-:Y:S05]  /*23f0*/  @!P3 BRA `(.L_x_31) ;  /* 0x000000000004b947 */ /* 0x000fea0003800000 */
[----:B------:R1:W5:Y:S02]  /*2400*/  LDG.E.LTC128B R15, desc[UR36][R6.64+0x4] ;  /* 0x00000424060f7981 */ /* 0x000364000c1e1920 */
.L_x_31:
[----:B------:R-:W-:Y:S05]  /*2410*/  BSYNC B1 ;  /* 0x0000000000017941 */ /* 0x000fea0003800000 */
.L_x_30:
[----:B-----5:R-:W-:Y:S01]  /*2420*/  LOP3.LUT R20, R15, 0xffffe000, RZ, 0xc0, !PT ;  /* 0xffffe0000f147812 */ /* 0x020fe200078ec0ff */
[----:B------:R-:W-:Y:S01]  /*2430*/  IMAD.IADD R163, R163, 0x1, R159 ;  /* 0x00000001a3a37824 */ /* 0x000fe200078e029f */
[----:B------:R-:W-:Y:S01]  /*2440*/  IADD3 R164, P2, R164, R158, RZ ;  /* 0x0000009ea4a47210 */ /* 0x000fe20007f5e0ff */
[----:B------:R-:W-:Y:S01]  /*2450*/  IMAD.MOV.U32 R152, RZ, RZ, R15 ;  /* 0x000000ffff987224 */ /* 0x000fe200078e000f */
[----:B------:R-:W-:Y:S01]  /*2460*/  ISETP.GT.AND P1, PT, R0, 0x8, P1 ;  /* 0x000000080000780c */ /* 0x000fe20000f24270 */
[----:B------:R-:W-:Y:S02]  /*2470*/  FMUL R20, R20, R155 ;  /* 0x0000009b14147220 */ /* 0x000fe40000400000 */
[----:B------:R-:W-:Y:S02]  /*2480*/  IMAD.X R21, R163, 0x1, R21, P2 ;  /* 0x00000001a3157824 */ /* 0x000fe400010e0615 */
[----:B------:R-:W-:Y:S01]  /*2490*/  FFMA R157, R25, R154, R20 ;  /* 0x0000009a199d7223 */ /* 0x000fe20000000014 */
[----:B------:R-:W-:-:S04]  /*24a0*/  LEA R20, P2, R164, R12, 0x2 ;  /* 0x0000000ca4147211 */ /* 0x000fc800078410ff */
[----:B------:R-:W-:Y:S02]  /*24b0*/  F2FP.TF32.F32.PACK_B R157, R157 ;  /* 0x0000009dff9d723e */ /* 0x000fe400024050ff */
[----:B------:R-:W-:-:S03]  /*24c0*/  LEA.HI.X R21, R164, R13, R21, 0x2, P2 ;  /* 0x0000000da4157211 */ /* 0x000fc600010f1415 */
[----:B------:R2:W-:Y:S04]  /*24d0*/  @P3 STG.E desc[UR36][R4.64+0x4], R157 ;  /* 0x0000049d04003986 */ /* 0x0005e8000c101924 */
[----:B------:R-:W3:Y:S01]  /*24e0*/  @P1 LDG.E.LTC128B R152, desc[UR36][R20.64] ;  /* 0x0000002414981981 */ /* 0x000ee2000c1e1920 */
[----:B------:R-:W-:Y:S01]  /*24f0*/  IADD3 R8, P2, R8, R158, RZ ;  /* 0x0000009e08087210 */ /* 0x000fe20007f5e0ff */
[----:B------:R-:W-:Y:S01]  /*2500*/  BSSY B1, `(.L_x_32) ;  /* 0x0000011000017945 */ /* 0x000fe20003800000 */
[----:B------:R-:W-:Y:S02]  /*2510*/  SHF.L.U64.HI R11, R10, 0x5, R11 ;  /* 0x000000050a0b7819 */ /* 0x000fe4000001020b */
[----:B------:R-:W-:Y:S01]  /*2520*/  ISETP.GT.AND P0, PT, R0, 0x8, P0 ;  /* 0x000000080000780c */ /* 0x000fe20000704270 */
[----:B------:R-:W-:Y:S01]  /*2530*/  IMAD.X R9, R9, 0x1, R163, P2 ;  /* 0x0000000109097824 */ /* 0x000fe200010e06a3 */
[----:B------:R-:W-:Y:S01]  /*2540*/  LEA R10, P2, R10, R4, 0x5 ;  /* 0x000000040a0a7211 */ /* 0x000fe200078428ff */
[----:B------:R-:W-:-:S04]  /*2550*/  IMAD.WIDE.U32 R14, R23, R14, R8 ;  /* 0x0000000e170e7225 */ /* 0x000fc800078e0008 */
[----:B------:R-:W-:Y:S01]  /*2560*/  IMAD.X R11, R11, 0x1, R5, P2 ;  /* 0x000000010b0b7824 */ /* 0x000fe200010e0605 */
[----:B------:R-:W-:Y:S01]  /*2570*/  LEA R8, P3, R14, R12, 0x2 ;  /* 0x0000000c0e087211 */ /* 0x000fe200078610ff */
[----:B------:R-:W-:-:S05]  /*2580*/  IMAD.IADD R9, R161, 0x1, R15 ;  /* 0x00000001a1097824 */ /* 0x000fca00078e020f */
[----:B------:R-:W-:Y:S02]  /*2590*/  LEA.HI.X R9, R14, R13, R9, 0x2, P3 ;  /* 0x0000000d0e097211 */ /* 0x000fe400018f1409 */
[----:B---3--:R-:W-:-:S05]  /*25a0*/  LOP3.LUT R24, R152, 0xffffe000, RZ, 0xc0, !PT ;  /* 0xffffe00098187812 */ /* 0x008fca00078ec0ff */
[----:B------:R-:W-:-:S04]  /*25b0*/  FMUL R25, R24, R155 ;  /* 0x0000009b18197220 */ /* 0x000fc80000400000 */
[----:B------:R-:W-:-:S05]  /*25c0*/  FFMA R25, R26, R154, R25 ;  /* 0x0000009a1a197223 */ /* 0x000fca0000000019 */
[----:B------:R-:W-:-:S05]  /*25d0*/  F2FP.TF32.F32.PACK_B R25, R25 ;  /* 0x00000019ff19723e */ /* 0x000fca00024050ff */
[----:B------:R2:W-:Y:S01]  /*25e0*/  @P1 STG.E desc[UR36][R10.64], R25 ;  /* 0x000000190a001986 */ /* 0x0005e2000c101924 */
[----:B------:R-:W-:Y:S05]  /*25f0*/  @!P0 BRA `(.L_x_33) ;  /* 0x0000000000048947 */ /* 0x000fea0003800000 */
[----:B------:R3:W5:Y:S02]  /*2600*/  LDG.E.LTC128B R152, desc[UR36][R8.64+0x4] ;  /* 0x0000042408987981 */ /* 0x000764000c1e1920 */
.L_x_33:
[----:B------:R-:W-:Y:S05]  /*2610*/  BSYNC B1 ;  /* 0x0000000000017941 */ /* 0x000fea0003800000 */
.L_x_32:
[----:B-----5:R-:W-:Y:S01]  /*2620*/  LOP3.LUT R12, R152, 0xffffe000, RZ, 0xc0, !PT ;  /* 0xffffe000980c7812 */ /* 0x020fe200078ec0ff */
[----:B------:R-:W-:Y:S01]  /*2630*/  BSSY B1, `(.L_x_34) ;  /* 0x0000009000017945 */ /* 0x000fe20003800000 */
[----:B------:R-:W-:-:S03]  /*2640*/  ISETP.GT.AND P1, PT, R3, 0x8, PT ;  /* 0x000000080300780c */ /* 0x000fc60003f24270 */
[----:B------:R-:W-:Y:S01]  /*2650*/  FMUL R12, R12, R155 ;  /* 0x0000009b0c0c7220 */ /* 0x000fe20000400000 */
[----:B------:R-:W-:-:S03]  /*2660*/  ISETP.GT.AND P2, PT, R0, RZ, P1 ;  /* 0x000000ff0000720c */ /* 0x000fc60000f44270 */
[----:B------:R-:W-:-:S05]  /*2670*/  FFMA R27, R27, R154, R12 ;  /* 0x0000009a1b1b7223 */ /* 0x000fca000000000c */
[----:B------:R-:W-:-:S05]  /*2680*/  F2FP.TF32.F32.PACK_B R27, R27 ;  /* 0x0000001bff1b723e */ /* 0x000fca00024050ff */
[----:B------:R4:W-:Y:S01]  /*2690*/  @P0 STG.E desc[UR36][R10.64+0x4], R27 ;  /* 0x0000041b0a000986 */ /* 0x0009e2000c101924 */
[----:B------:R-:W-:Y:S05]  /*26a0*/  @!P2 BRA `(.L_x_35) ;  /* 0x000000000004a947 */ /* 0x000fea0003800000 */
[----:B------:R0:W5:Y:S02]  /*26b0*/  LDG.E.LTC128B R152, desc[UR36][R6.64+0x20] ;  /* 0x0000202406987981 */ /* 0x000164000c1e1920 */
.L_x_35:
[----:B------:R-:W-:Y:S05]  /*26c0*/  BSYNC B1 ;  /* 0x0000000000017941 */ /* 0x000fea0003800000 */
.L_x_34:
        /* <DEDUP_REMOVED lines=10> */
.L_x_37:
[----:B------:R-:W-:Y:S05]  /*2770*/  BSYNC B1 ;  /* 0x0000000000017941 */ /* 0x000fea0003800000 */
.L_x_36:
[----:B-----5:R-:W-:Y:S01]  /*2780*/  LOP3.LUT R12, R152, 0xffffe000, RZ, 0xc0, !PT ;  /* 0xffffe000980c7812 */ /* 0x020fe200078ec0ff */
[----:B------:R-:W-:Y:S01]  /*2790*/  BSSY B1, `(.L_x_38) ;  /* 0x0000008000017945 */ /* 0x000fe20003800000 */
[----:B------:R-:W-:-:S03]  /*27a0*/  ISETP.GT.AND P1, PT, R0, 0x8, P1 ;  /* 0x000000080000780c */ /* 0x000fc60000f24270 */
[----:B------:R-:W-:-:S04]  /*27b0*/  FMUL R12, R12, R155 ;  /* 0x0000009b0c0c7220 */ /* 0x000fc80000400000 */
[----:B------:R-:W-:-:S05]  /*27c0*/  FFMA R29, R29, R154, R12 ;  /* 0x0000009a1d1d7223 */ /* 0x000fca000000000c */
[----:B------:R-:W-:-:S05]  /*27d0*/  F2FP.TF32.F32.PACK_B R29, R29 ;  /* 0x0000001dff1d723e */ /* 0x000fca00024050ff */
[----:B------:R0:W-:Y:S01]  /*27e0*/  @P3 STG.E desc[UR36][R4.64+0x24], R29 ;  /* 0x0000241d04003986 */ /* 0x0001e2000c101924 */
[----:B------:R-:W-:Y:S05]  /*27f0*/  @!P1 BRA `(.L_x_39) ;  /* 0x0000000000049947 */ /* 0x000fea0003800000 */
[----:B------:R0:W5:Y:S02]  /*2800*/  LDG.E.LTC128B R152, desc[UR36][R8.64+0x20] ;  /* 0x0000202408987981 */ /* 0x000164000c1e1920 */
.L_x_39:
[----:B------:R-:W-:Y:S05]  /*2810*/  BSYNC B1 ;  /* 0x0000000000017941 */ /* 0x000fea0003800000 */
.L_x_38:
[----:B-----5:R-:W-:Y:S01]  /*2820*/  LOP3.LUT R12, R152, 0xffffe000, RZ, 0xc0, !PT ;  /* 0xffffe000980c7812 */ /* 0x020fe200078ec0ff */
[----:B------:R-:W-:Y:S01]  /*2830*/  BSSY B1, `(.L_x_40) ;  /* 0x0000008000017945 */ /* 0x000fe20003800000 */
[----:B------:R-:W-:-:S03]  /*2840*/  ISETP.GT.AND P0, PT, R0, 0x8, P0 ;  /* 0x000000080000780c */ /* 0x000fc60000704270 */
[----:B0-----:R-:W-:-:S04]  /*2850*/  FMUL R13, R12, R155 ;  /* 0x0000009b0c0d7220 */ /* 0x001fc80000400000 */
[----:B------:R-:W-:-:S05]  /*2860*/  FFMA R13, R30, R154, R13 ;  /* 0x0000009a1e0d7223 */ /* 0x000fca000000000d */
[----:B------:R-:W-:-:S05]  /*2870*/  F2FP.TF32.F32.PACK_B R13, R13 ;  /* 0x0000000dff0d723e */ /* 0x000fca00024050ff */
[----:B------:R0:W-:Y:S01]  /*2880*/  @P1 STG.E desc[UR36][R10.64+0x20], R13 ;  /* 0x0000200d0a001986 */ /* 0x0001e2000c101924 */
[----:B------:R-:W-:Y:S05]  /*2890*/  @!P0 BRA `(.L_x_41) ;  /* 0x0000000000048947 */ /* 0x000fea0003800000 */
[----:B------:R0:W5:Y:S02]  /*28a0*/  LDG.E.LTC128B R152, desc[UR36][R8.64+0x24] ;  /* 0x0000242408987981 */ /* 0x000164000c1e1920 */
.L_x_41:
[----:B------:R-:W-:Y:S05]  /*28b0*/  BSYNC B1 ;  /* 0x0000000000017941 */ /* 0x000fea0003800000 */
.L_x_40:
        /* <DEDUP_REMOVED lines=10> */
.L_x_43:
[----:B------:R-:W-:Y:S05]  /*2960*/  BSYNC B1 ;  /* 0x0000000000017941 */ /* 0x000fea0003800000 */
.L_x_42:
[----:B-----5:R-:W-:Y:S01]  /*2970*/  LOP3.LUT R12, R152, 0xffffe000, RZ, 0xc0, !PT ;  /* 0xffffe000980c7812 */ /* 0x020fe200078ec0ff */
[----:B------:R-:W-:Y:S01]  /*2980*/  BSSY B1, `(.L_x_44) ;  /* 0x0000009000017945 */ /* 0x000fe20003800000 */
[----:B------:R-:W-:-:S03]  /*2990*/  ISETP.GT.AND P0, PT, R3, 0x11, PT ;  /* 0x000000110300780c */ /* 0x000fc60003f04270 */
[----:B0-----:R-:W-:Y:S01]  /*29a0*/  FMUL R13, R12, R155 ;  /* 0x0000009b0c0d7220 */ /* 0x001fe20000400000 */
[----:B------:R-:W-:-:S03]  /*29b0*/  ISETP.GT.AND P3, PT, R0, RZ, P0 ;  /* 0x000000ff0000720c */ /* 0x000fc60000764270 */
[----:B------:R-:W-:-:S05]  /*29c0*/  FFMA R13, R32, R154, R13 ;  /* 0x0000009a200d7223 */ /* 0x000fca000000000d */
[----:B------:R-:W-:-:S05]  /*29d0*/  F2FP.TF32.F32.PACK_B R13, R13 ;  /* 0x0000000dff0d723e */ /* 0x000fca00024050ff */
[----:B------:R0:W-:Y:S01]  /*29e0*/  @P2 STG.E desc[UR36][R4.64+0x40], R13 ;  /* 0x0000400d04002986 */ /* 0x0001e2000c101924 */
[----:B------:R-:W-:Y:S05]  /*29f0*/  @!P3 BRA `(.L_x_45) ;  /* 0x000000000004b947 */ /* 0x000fea0003800000 */
[----:B------:R0:W5:Y:S02]  /*2a00*/  LDG.E.LTC128B R152, desc[UR36][R6.64+0x44] ;  /* 0x0000442406987981 */ /* 0x000164000c1e1920 */
.L_x_45:
[----:B------:R-:W-:Y:S05]  /*2a10*/  BSYNC B1 ;  /* 0x0000000000017941 */ /* 0x000fea0003800000 */
.L_x_44:
        /* <DEDUP_REMOVED lines=9> */
.L_x_47:
[----:B------:R-:W-:Y:S05]  /*2ab0*/  BSYNC B1 ;  /* 0x0000000000017941 */ /* 0x000fea0003800000 */
.L_x_46:
        /* <DEDUP_REMOVED lines=9> */
.L_x_49:
[----:B------:R-:W-:Y:S05]  /*2b50*/  BSYNC B1 ;  /* 0x0000000000017941 */ /* 0x000fea0003800000 */
.L_x_48:
        /* <DEDUP_REMOVED lines=10> */
.L_x_51:
[----:B------:R-:W-:Y:S05]  /*2c00*/  BSYNC B1 ;  /* 0x0000000000017941 */ /* 0x000fea0003800000 */
.L_x_50:
        /* <DEDUP_REMOVED lines=10> */
.L_x_53:
[----:B------:R-:W-:Y:S05]  /*2cb0*/  BSYNC B1 ;  /* 0x0000000000017941 */ /* 0x000fea0003800000 */
.L_x_52:
        /* <DEDUP_REMOVED lines=9> */
.L_x_55:
[----:B------:R-:W-:Y:S05]  /*2d50*/  BSYNC B1 ;  /* 0x0000000000017941 */ /* 0x000fea0003800000 */
.L_x_54:
        /* <DEDUP_REMOVED lines=9> */
.L_x_57:
[----:B------:R-:W-:Y:S05]  /*2df0*/  BSYNC B1 ;  /* 0x0000000000017941 */ /* 0x000fea0003800000 */
.L_x_56:
        /* <DEDUP_REMOVED lines=10> */
.L_x_59:
[----:B------:R-:W-:Y:S05]  /*2ea0*/  BSYNC B1 ;  /* 0x0000000000017941 */ /* 0x000fea0003800000 */
.L_x_58:
        /* <DEDUP_REMOVED lines=10> */
.L_x_61:
[----:B------:R-:W-:Y:S05]  /*2f50*/  BSYNC B1 ;  /* 0x0000000000017941 */ /* 0x000fea0003800000 */
.L_x_60:
        /* <DEDUP_REMOVED lines=9> */
.L_x_63:
[----:B------:R-:W-:Y:S05]  /*2ff0*/  BSYNC B1 ;  /* 0x0000000000017941 */ /* 0x000fea0003800000 */
.L_x_62:
        /* <DEDUP_REMOVED lines=9> */
.L_x_65:
[----:B------:R-:W-:Y:S05]  /*3090*/  BSYNC B1 ;  /* 0x0000000000017941 */ /* 0x000fea0003800000 */
.L_x_64:
        /* <DEDUP_REMOVED lines=10> */
.L_x_67:
[----:B------:R-:W-:Y:S05]  /*3140*/  BSYNC B1 ;  /* 0x0000000000017941 */ /* 0x000fea0003800000 */
.L_x_66:
        /* <DEDUP_REMOVED lines=10> */
.L_x_69:
[----:B------:R-:W-:Y:S05]  /*31f0*/  BSYNC B1 ;  /* 0x0000000000017941 */ /* 0x000fea0003800000 */
.L_x_68:
        /* <DEDUP_REMOVED lines=9> */
.L_x_71:
[----:B------:R-:W-:Y:S05]  /*3290*/  BSYNC B1 ;  /* 0x0000000000017941 */ /* 0x000fea0003800000 */
.L_x_70:
        /* <DEDUP_REMOVED lines=9> */
.L_x_73:
[----:B------:R-:W-:Y:S05]  /*3330*/  BSYNC B1 ;  /* 0x0000000000017941 */ /* 0x000fea0003800000 */
.L_x_72:
        /* <DEDUP_REMOVED lines=10> */
.L_x_75:
[----:B------:R-:W-:Y:S05]  /*33e0*/  BSYNC B1 ;  /* 0x0000000000017941 */ /* 0x000fea0003800000 */
.L_x_74:
        /* <DEDUP_REMOVED lines=10> */
.L_x_77:
[----:B------:R-:W-:Y:S05]  /*3490*/  BSYNC B1 ;  /* 0x0000000000017941 */ /* 0x000fea0003800000 */
.L_x_76:
        /* <DEDUP_REMOVED lines=9> */
.L_x_79:
[----:B------:R-:W-:Y:S05]  /*3530*/  BSYNC B1 ;  /* 0x0000000000017941 */ /* 0x000fea0003800000 */
.L_x_78:
        /* <DEDUP_REMOVED lines=9> */
.L_x_81:
[----:B------:R-:W-:Y:S05]  /*35d0*/  BSYNC B1 ;  /* 0x0000000000017941 */ /* 0x000fea0003800000 */
.L_x_80:
        /* <DEDUP_REMOVED lines=10> */
.L_x_83:
[----:B------:R-:W-:Y:S05]  /*3680*/  BSYNC B1 ;  /* 0x0000000000017941 */ /* 0x000fea0003800000 */
.L_x_82:
        /* <DEDUP_REMOVED lines=10> */
.L_x_85:
[----:B------:R-:W-:Y:S05]  /*3730*/  BSYNC B1 ;  /* 0x0000000000017941 */ /* 0x000fea0003800000 */
.L_x_84:
        /* <DEDUP_REMOVED lines=9> */
.L_x_87:
[----:B------:R-:W-:Y:S05]  /*37d0*/  BSYNC B1 ;  /* 0x0000000000017941 */ /* 0x000fea0003800000 */
.L_x_86:
        /* <DEDUP_REMOVED lines=9> */
.L_x_89:
[----:B------:R-:W-:Y:S05]  /*3870*/  BSYNC B1 ;  /* 0x0000000000017941 */ /* 0x000fea0003800000 */
.L_x_88:
        /* <DEDUP_REMOVED lines=10> */
.L_x_91:
[----:B------:R-:W-:Y:S05]  /*3920*/  BSYNC B1 ;  /* 0x0000000000017941 */ /* 0x000fea0003800000 */
.L_x_90:
        /* <DEDUP_REMOVED lines=10> */
.L_x_93:
[----:B------:R-:W-:Y:S05]  /*39d0*/  BSYNC B1 ;  /* 0x0000000000017941 */ /* 0x000fea0003800000 */
.L_x_92:
        /* <DEDUP_REMOVED lines=9> */
.L_x_95:
[----:B------:R-:W-:Y:S05]  /*3a70*/  BSYNC B1 ;  /* 0x0000000000017941 */ /* 0x000fea0003800000 */
.L_x_94:
        /* <DEDUP_REMOVED lines=9> */
.L_x_97:
[----:B------:R-:W-:Y:S05]  /*3b10*/  BSYNC B1 ;  /* 0x0000000000017941 */ /* 0x000fea0003800000 */
.L_x_96:
        /* <DEDUP_REMOVED lines=10> */
.L_x_99:
[----:B------:R-:W-:Y:S05]  /*3bc0*/  BSYNC B1 ;  /* 0x0000000000017941 */ /* 0x000fea0003800000 */
.L_x_98:
        /* <DEDUP_REMOVED lines=10> */
.L_x_101:
[----:B------:R-:W-:Y:S05]  /*3c70*/  BSYNC B1 ;  /* 0x0000000000017941 */ /* 0x000fea0003800000 */
.L_x_100:
        /* <DEDUP_REMOVED lines=9> */
.L_x_103:
[----:B------:R-:W-:Y:S05]  /*3d10*/  BSYNC B1 ;  /* 0x0000000000017941 */ /* 0x000fea0003800000 */
.L_x_102:
        /* <DEDUP_REMOVED lines=9> */
.L_x_105:
[----:B------:R-:W-:Y:S05]  /*3db0*/  BSYNC B1 ;  /* 0x0000000000017941 */ /* 0x000fea0003800000 */
.L_x_104:
        /* <DEDUP_REMOVED lines=10> */
.L_x_107:
[----:B------:R-:W-:Y:S05]  /*3e60*/  BSYNC B1 ;  /* 0x0000000000017941 */ /* 0x000fea0003800000 */
.L_x_106:
        /* <DEDUP_REMOVED lines=10> */
.L_x_109:
[----:B------:R-:W-:Y:S05]  /*3f10*/  BSYNC B1 ;  /* 0x0000000000017941 */ /* 0x000fea0003800000 */
.L_x_108:
        /* <DEDUP_REMOVED lines=9> */
.L_x_111:
[----:B------:R-:W-:Y:S05]  /*3fb0*/  BSYNC B1 ;  /* 0x0000000000017941 */ /* 0x000fea0003800000 */
.L_x_110:
        /* <DEDUP_REMOVED lines=9> */
.L_x_113:
[----:B------:R-:W-:Y:S05]  /*4050*/  BSYNC B1 ;  /* 0x0000000000017941 */ /* 0x000fea0003800000 */
.L_x_112:
        /* <DEDUP_REMOVED lines=10> */
.L_x_115:
[----:B------:R-:W-:Y:S05]  /*4100*/  BSYNC B1 ;  /* 0x0000000000017941 */ /* 0x000fea0003800000 */
.L_x_114:
        /* <DEDUP_REMOVED lines=10> */
.L_x_117:
[----:B------:R-:W-:Y:S05]  /*41b0*/  BSYNC B1 ;  /* 0x0000000000017941 */ /* 0x000fea0003800000 */
.L_x_116:
        /* <DEDUP_REMOVED lines=9> */
.L_x_119:
[----:B------:R-:W-:Y:S05]  /*4250*/  BSYNC B1 ;  /* 0x0000000000017941 */ /* 0x000fea0003800000 */
.L_x_118:
        /* <DEDUP_REMOVED lines=9> */
.L_x_121:
[----:B------:R-:W-:Y:S05]  /*42f0*/  BSYNC B1 ;  /* 0x0000000000017941 */ /* 0x000fea0003800000 */
.L_x_120:
        /* <DEDUP_REMOVED lines=10> */
.L_x_123:
[----:B------:R-:W-:Y:S05]  /*43a0*/  BSYNC B1 ;  /* 0x0000000000017941 */ /* 0x000fea0003800000 */
.L_x_122:
        /* <DEDUP_REMOVED lines=10> */
.L_x_125:
[----:B------:R-:W-:Y:S05]  /*4450*/  BSYNC B1 ;  /* 0x0000000000017941 */ /* 0x000fea0003800000 */
.L_x_124:
        /* <DEDUP_REMOVED lines=9> */
.L_x_127:
[----:B------:R-:W-:Y:S05]  /*44f0*/  BSYNC B1 ;  /* 0x0000000000017941 */ /* 0x000fea0003800000 */
.L_x_126:
        /* <DEDUP_REMOVED lines=9> */
.L_x_129:
[----:B------:R-:W-:Y:S05]  /*4590*/  BSYNC B1 ;  /* 0x0000000000017941 */ /* 0x000fea0003800000 */
.L_x_128:
        /* <DEDUP_REMOVED lines=10> */
.L_x_131:
[----:B------:R-:W-:Y:S05]  /*4640*/  BSYNC B1 ;  /* 0x0000000000017941 */ /* 0x000fea0003800000 */
.L_x_130:
        /* <DEDUP_REMOVED lines=10> */
.L_x_133:
[----:B------:R-:W-:Y:S05]  /*46f0*/  BSYNC B1 ;  /* 0x0000000000017941 */ /* 0x000fea0003800000 */
.L_x_132:
        /* <DEDUP_REMOVED lines=9> */
.L_x_135:
[----:B------:R-:W-:Y:S05]  /*4790*/  BSYNC B1 ;  /* 0x0000000000017941 */ /* 0x000fea0003800000 */
.L_x_134:
        /* <DEDUP_REMOVED lines=9> */
.L_x_137:
[----:B------:R-:W-:Y:S05]  /*4830*/  BSYNC B1 ;  /* 0x0000000000017941 */ /* 0x000fea0003800000 */
.L_x_136:
        /* <DEDUP_REMOVED lines=10> */
.L_x_139:
[----:B------:R-:W-:Y:S05]  /*48e0*/  BSYNC B1 ;  /* 0x0000000000017941 */ /* 0x000fea0003800000 */
.L_x_138:
        /* <DEDUP_REMOVED lines=10> */
.L_x_141:
[----:B------:R-:W-:Y:S05]  /*4990*/  BSYNC B1 ;  /* 0x0000000000017941 */ /* 0x000fea0003800000 */
.L_x_140:
        /* <DEDUP_REMOVED lines=9> */
.L_x_143:
[----:B------:R-:W-:Y:S05]  /*4a30*/  BSYNC B1 ;  /* 0x0000000000017941 */ /* 0x000fea0003800000 */
.L_x_142:
        /* <DEDUP_REMOVED lines=9> */
.L_x_145:
[----:B------:R-:W-:Y:S05]  /*4ad0*/  BSYNC B1 ;  /* 0x0000000000017941 */ /* 0x000fea0003800000 */
.L_x_144:
        /* <DEDUP_REMOVED lines=10> */
.L_x_147:
[----:B------:R-:W-:Y:S05]  /*4b80*/  BSYNC B1 ;  /* 0x0000000000017941 */ /* 0x000fea0003800000 */
.L_x_146:
        /* <DEDUP_REMOVED lines=10> */
.L_x_149:
[----:B------:R-:W-:Y:S05]  /*4c30*/  BSYNC B1 ;  /* 0x0000000000017941 */ /* 0x000fea0003800000 */
.L_x_148:
        /* <DEDUP_REMOVED lines=9> */
.L_x_151:
[----:B------:R-:W-:Y:S05]  /*4cd0*/  BSYNC B1 ;  /* 0x0000000000017941 */ /* 0x000fea0003800000 */
.L_x_150:
        /* <DEDUP_REMOVED lines=9> */
.L_x_153:
[----:B------:R-:W-:Y:S05]  /*4d70*/  BSYNC B1 ;  /* 0x0000000000017941 */ /* 0x000fea0003800000 */
.L_x_152:
        /* <DEDUP_REMOVED lines=10> */
.L_x_155:
[----:B------:R-:W-:Y:S05]  /*4e20*/  BSYNC B1 ;  /* 0x0000000000017941 */ /* 0x000fea0003800000 */
.L_x_154:
        /* <DEDUP_REMOVED lines=10> */
.L_x_157:
[----:B------:R-:W-:Y:S05]  /*4ed0*/  BSYNC B1 ;  /* 0x0000000000017941 */ /* 0x000fea0003800000 */
.L_x_156:
        /* <DEDUP_REMOVED lines=9> */
.L_x_159:
[----:B------:R-:W-:Y:S05]  /*4f70*/  BSYNC B1 ;  /* 0x0000000000017941 */ /* 0x000fea0003800000 */
.L_x_158:
        /* <DEDUP_REMOVED lines=9> */
.L_x_161:
[----:B------:R-:W-:Y:S05]  /*5010*/  BSYNC B1 ;  /* 0x0000000000017941 */ /* 0x000fea0003800000 */
.L_x_160:
        /* <DEDUP_REMOVED lines=10> */
.L_x_163:
[----:B------:R-:W-:Y:S05]  /*50c0*/  BSYNC B1 ;  /* 0x0000000000017941 */ /* 0x000fea0003800000 */
.L_x_162:
        /* <DEDUP_REMOVED lines=10> */
.L_x_165:
[----:B------:R-:W-:Y:S05]  /*5170*/  BSYNC B1 ;  /* 0x0000000000017941 */ /* 0x000fea0003800000 */
.L_x_164:
        /* <DEDUP_REMOVED lines=9> */
.L_x_167:
[----:B------:R-:W-:Y:S05]  /*5210*/  BSYNC B1 ;  /* 0x0000000000017941 */ /* 0x000fea0003800000 */
.L_x_166:
        /* <DEDUP_REMOVED lines=9> */
.L_x_169:
[----:B------:R-:W-:Y:S05]  /*52b0*/  BSYNC B1 ;  /* 0x0000000000017941 */ /* 0x000fea0003800000 */
.L_x_168:
        /* <DEDUP_REMOVED lines=10> */
.L_x_171:
[----:B------:R-:W-:Y:S05]  /*5360*/  BSYNC B1 ;  /* 0x0000000000017941 */ /* 0x000fea0003800000 */
.L_x_170:
        /* <DEDUP_REMOVED lines=10> */
.L_x_173:
[----:B------:R-:W-:Y:S05]  /*5410*/  BSYNC B1 ;  /* 0x0000000000017941 */ /* 0x000fea0003800000 */
.L_x_172:
        /* <DEDUP_REMOVED lines=9> */
.L_x_175:
[----:B------:R-:W-:Y:S05]  /*54b0*/  BSYNC B1 ;  /* 0x0000000000017941 */ /* 0x000fea0003800000 */
.L_x_174:
        /* <DEDUP_REMOVED lines=9> */
.L_x_177:
[----:B------:R-:W-:Y:S05]  /*5550*/  BSYNC B1 ;  /* 0x0000000000017941 */ /* 0x000fea0003800000 */
.L_x_176:
        /* <DEDUP_REMOVED lines=10> */
.L_x_179:
[----:B------:R-:W-:Y:S05]  /*5600*/  BSYNC B1 ;  /* 0x0000000000017941 */ /* 0x000fea0003800000 */
.L_x_178:
        /* <DEDUP_REMOVED lines=10> */
.L_x_181:
[----:B------:R-:W-:Y:S05]  /*56b0*/  BSYNC B1 ;  /* 0x0000000000017941 */ /* 0x000fea0003800000 */
.L_x_180:
        /* <DEDUP_REMOVED lines=9> */
.L_x_183:
[----:B------:R-:W-:Y:S05]  /*5750*/  BSYNC B1 ;  /* 0x0000000000017941 */ /* 0x000fea0003800000 */
.L_x_182:
        /* <DEDUP_REMOVED lines=9> */
.L_x_185:
[----:B------:R-:W-:Y:S05]  /*57f0*/  BSYNC B1 ;  /* 0x0000000000017941 */ /* 0x000fea0003800000 */
.L_x_184:
        /* <DEDUP_REMOVED lines=10> */
.L_x_187:
[----:B------:R-:W-:Y:S05]  /*58a0*/  BSYNC B1 ;  /* 0x0000000000017941 */ /* 0x000fea0003800000 */
.L_x_186:
        /* <DEDUP_REMOVED lines=10> */
.L_x_189:
[----:B------:R-:W-:Y:S05]  /*5950*/  BSYNC B1 ;  /* 0x0000000000017941 */ /* 0x000fea0003800000 */
.L_x_188:
        /* <DEDUP_REMOVED lines=9> */
.L_x_191:
[----:B------:R-:W-:Y:S05]  /*59f0*/  BSYNC B1 ;  /* 0x0000000000017941 */ /* 0x000fea0003800000 */
.L_x_190:
        /* <DEDUP_REMOVED lines=9> */
.L_x_193:
[----:B------:R-:W-:Y:S05]  /*5a90*/  BSYNC B1 ;  /* 0x0000000000017941 */ /* 0x000fea0003800000 */
.L_x_192:
        /* <DEDUP_REMOVED lines=10> */
.L_x_195:
[----:B------:R-:W-:Y:S05]  /*5b40*/  BSYNC B1 ;  /* 0x0000000000017941 */ /* 0x000fea0003800000 */
.L_x_194:
        /* <DEDUP_REMOVED lines=10> */
.L_x_197:
[----:B------:R-:W-:Y:S05]  /*5bf0*/  BSYNC B1 ;  /* 0x0000000000017941 */ /* 0x000fea0003800000 */
.L_x_196:
        /* <DEDUP_REMOVED lines=9> */
.L_x_199:
[----:B------:R-:W-:Y:S05]  /*5c90*/  BSYNC B1 ;  /* 0x0000000000017941 */ /* 0x000fea0003800000 */
.L_x_198:
        /* <DEDUP_REMOVED lines=9> */
.L_x_201:
[----:B------:R-:W-:Y:S05]  /*5d30*/  BSYNC B1 ;  /* 0x0000000000017941 */ /* 0x000fea0003800000 */
.L_x_200:
        /* <DEDUP_REMOVED lines=10> */
.L_x_203:
[----:B------:R-:W-:Y:S05]  /*5de0*/  BSYNC B1 ;  /* 0x0000000000017941 */ /* 0x000fea0003800000 */
.L_x_202:
        /* <DEDUP_REMOVED lines=10> */
.L_x_205:
[----:B------:R-:W-:Y:S05]  /*5e90*/  BSYNC B1 ;  /* 0x0000000000017941 */ /* 0x000fea0003800000 */
.L_x_204:
        /* <DEDUP_REMOVED lines=9> */
.L_x_207:
[----:B------:R-:W-:Y:S05]  /*5f30*/  BSYNC B1 ;  /* 0x0000000000017941 */ /* 0x000fea0003800000 */
.L_x_206:
        /* <DEDUP_REMOVED lines=9> */
.L_x_209:
[----:B------:R-:W-:Y:S05]  /*5fd0*/  BSYNC B1 ;  /* 0x0000000000017941 */ /* 0x000fea0003800000 */
.L_x_208:
        /* <DEDUP_REMOVED lines=10> */
.L_x_211:
[----:B------:R-:W-:Y:S05]  /*6080*/  BSYNC B1 ;  /* 0x0000000000017941 */ /* 0x000fea0003800000 */
.L_x_210:
        /* <DEDUP_REMOVED lines=10> */
.L_x_213:
[----:B------:R-:W-:Y:S05]  /*6130*/  BSYNC B1 ;  /* 0x0000000000017941 */ /* 0x000fea0003800000 */
.L_x_212:
        /* <DEDUP_REMOVED lines=9> */
.L_x_215:
[----:B------:R-:W-:Y:S05]  /*61d0*/  BSYNC B1 ;  /* 0x0000000000017941 */ /* 0x000fea0003800000 */
.L_x_214:
        /* <DEDUP_REMOVED lines=9> */
.L_x_217:
[----:B------:R-:W-:Y:S05]  /*6270*/  BSYNC B1 ;  /* 0x0000000000017941 */ /* 0x000fea0003800000 */
.L_x_216:
        /* <DEDUP_REMOVED lines=10> */
.L_x_219:
[----:B------:R-:W-:Y:S05]  /*6320*/  BSYNC B1 ;  /* 0x0000000000017941 */ /* 0x000fea0003800000 */
.L_x_218:
        /* <DEDUP_REMOVED lines=10> */
.L_x_221:
[----:B------:R-:W-:Y:S05]  /*63d0*/  BSYNC B1 ;  /* 0x0000000000017941 */ /* 0x000fea0003800000 */
.L_x_220:
        /* <DEDUP_REMOVED lines=9> */
.L_x_223:
[----:B------:R-:W-:Y:S05]  /*6470*/  BSYNC B1 ;  /* 0x0000000000017941 */ /* 0x000fea0003800000 */
.L_x_222:
        /* <DEDUP_REMOVED lines=9> */
.L_x_225:
[----:B------:R-:W-:Y:S05]  /*6510*/  BSYNC B1 ;  /* 0x0000000000017941 */ /* 0x000fea0003800000 */
.L_x_224:
        /* <DEDUP_REMOVED lines=10> */
.L_x_227:
[----:B------:R-:W-:Y:S05]  /*65c0*/  BSYNC B1 ;  /* 0x0000000000017941 */ /* 0x000fea0003800000 */
.L_x_226:
        /* <DEDUP_REMOVED lines=10> */
.L_x_229:
[----:B------:R-:W-:Y:S05]  /*6670*/  BSYNC B1 ;  /* 0x0000000000017941 */ /* 0x000fea0003800000 */
.L_x_228:
        /* <DEDUP_REMOVED lines=9> */
.L_x_231:
[----:B------:R-:W-:Y:S05]  /*6710*/  BSYNC B1 ;  /* 0x0000000000017941 */ /* 0x000fea0003800000 */
.L_x_230:
        /* <DEDUP_REMOVED lines=9> */
.L_x_233:
[----:B------:R-:W-:Y:S05]  /*67b0*/  BSYNC B1 ;  /* 0x0000000000017941 */ /* 0x000fea0003800000 */
.L_x_232:
        /* <DEDUP_REMOVED lines=10> */
.L_x_235:
[----:B------:R-:W-:Y:S05]  /*6860*/  BSYNC B1 ;  /* 0x0000000000017941 */ /* 0x000fea0003800000 */
.L_x_234:
        /* <DEDUP_REMOVED lines=10> */
.L_x_237:
[----:B------:R-:W-:Y:S05]  /*6910*/  BSYNC B1 ;  /* 0x0000000000017941 */ /* 0x000fea0003800000 */
.L_x_236:
        /* <DEDUP_REMOVED lines=9> */
.L_x_239:
[----:B------:R-:W-:Y:S05]  /*69b0*/  BSYNC B1 ;  /* 0x0000000000017941 */ /* 0x000fea0003800000 */
.L_x_238:
        /* <DEDUP_REMOVED lines=9> */
.L_x_241:
[----:B------:R-:W-:Y:S05]  /*6a50*/  BSYNC B1 ;  /* 0x0000000000017941 */ /* 0x000fea0003800000 */
.L_x_240:
        /* <DEDUP_REMOVED lines=10> */
.L_x_243:
[----:B------:R-:W-:Y:S05]  /*6b00*/  BSYNC B1 ;  /* 0x0000000000017941 */ /* 0x000fea0003800000 */
.L_x_242:
        /* <DEDUP_REMOVED lines=10> */
.L_x_245:
[----:B------:R-:W-:Y:S05]  /*6bb0*/  BSYNC B1 ;  /* 0x0000000000017941 */ /* 0x000fea0003800000 */
.L_x_244:
        /* <DEDUP_REMOVED lines=9> */
.L_x_247:
[----:B------:R-:W-:Y:S05]  /*6c50*/  BSYNC B1 ;  /* 0x0000000000017941 */ /* 0x000fea0003800000 */
.L_x_246:
        /* <DEDUP_REMOVED lines=9> */
.L_x_249:
[----:B------:R-:W-:Y:S05]  /*6cf0*/  BSYNC B1 ;  /* 0x0000000000017941 */ /* 0x000fea0003800000 */
.L_x_248:
        /* <DEDUP_REMOVED lines=10> */
.L_x_251:
[----:B------:R-:W-:Y:S05]  /*6da0*/  BSYNC B1 ;  /* 0x0000000000017941 */ /* 0x000fea0003800000 */
.L_x_250:
        /* <DEDUP_REMOVED lines=10> */
.L_x_253:
[----:B------:R-:W-:Y:S05]  /*6e50*/  BSYNC B1 ;  /* 0x0000000000017941 */ /* 0x000fea0003800000 */
.L_x_252:
        /* <DEDUP_REMOVED lines=9> */
.L_x_255:
[----:B------:R-:W-:Y:S05]  /*6ef0*/  BSYNC B1 ;  /* 0x0000000000017941 */ /* 0x000fea0003800000 */
.L_x_254:
        /* <DEDUP_REMOVED lines=9> */
.L_x_257:
[----:B------:R-:W-:Y:S05]  /*6f90*/  BSYNC B1 ;  /* 0x0000000000017941 */ /* 0x000fea0003800000 */
.L_x_256:
        /* <DEDUP_REMOVED lines=10> */
.L_x_259:
[----:B------:R-:W-:Y:S05]  /*7040*/  BSYNC B1 ;  /* 0x0000000000017941 */ /* 0x000fea0003800000 */
.L_x_258:
        /* <DEDUP_REMOVED lines=10> */
.L_x_261:
[----:B------:R-:W-:Y:S05]  /*70f0*/  BSYNC B1 ;  /* 0x0000000000017941 */ /* 0x000fea0003800000 */
.L_x_260:
        /* <DEDUP_REMOVED lines=9> */
.L_x_263:
[----:B------:R-:W-:Y:S05]  /*7190*/  BSYNC B1 ;  /* 0x0000000000017941 */ /* 0x000fea0003800000 */
.L_x_262:
        /* <DEDUP_REMOVED lines=9> */
.L_x_265:
[----:B------:R-:W-:Y:S05]  /*7230*/  BSYNC B1 ;  /* 0x0000000000017941 */ /* 0x000fea0003800000 */
.L_x_264:
        /* <DEDUP_REMOVED lines=10> */
.L_x_267:
[----:B------:R-:W-:Y:S05]  /*72e0*/  BSYNC B1 ;  /* 0x0000000000017941 */ /* 0x000fea0003800000 */
.L_x_266:
        /* <DEDUP_REMOVED lines=10> */
.L_x_269:
[----:B------:R-:W-:Y:S05]  /*7390*/  BSYNC B1 ;  /* 0x0000000000017941 */ /* 0x000fea0003800000 */
.L_x_268:
        /* <DEDUP_REMOVED lines=9> */
.L_x_271:
[----:B------:R-:W-:Y:S05]  /*7430*/  BSYNC B1 ;  /* 0x0000000000017941 */ /* 0x000fea0003800000 */
.L_x_270:
        /* <DEDUP_REMOVED lines=9> */
.L_x_273:
[----:B------:R-:W-:Y:S05]  /*74d0*/  BSYNC B1 ;  /* 0x0000000000017941 */ /* 0x000fea0003800000 */
.L_x_272:
        /* <DEDUP_REMOVED lines=10> */
.L_x_275:
[----:B------:R-:W-:Y:S05]  /*7580*/  BSYNC B1 ;  /* 0x0000000000017941 */ /* 0x000fea0003800000 */
.L_x_274:
        /* <DEDUP_REMOVED lines=10> */
.L_x_277:
[----:B------:R-:W-:Y:S05]  /*7630*/  BSYNC B1 ;  /* 0x0000000000017941 */ /* 0x000fea0003800000 */
.L_x_276:
[----:B01---5:R-:W-:Y:S01]  /*7640*/  LOP3.LUT R6, R152, 0xffffe000, RZ, 0xc0, !PT ;  /* 0xffffe00098067812 */ /* 0x023fe200078ec0ff */
        /* <DEDUP_REMOVED lines=8> */
.L_x_279:
[----:B------:R-:W-:Y:S05]  /*76d0*/  BSYNC B1 ;  /* 0x0000000000017941 */ /* 0x000fea0003800000 */
.L_x_278:
[----:B0-2--5:R-:W-:Y:S01]  /*76e0*/  LOP3.LUT R4, R152, 0xffffe000, RZ, 0xc0, !PT ;  /* 0xffffe00098047812 */ /* 0x025fe200078ec0ff */
[----:B------:R-:W-:Y:S01]  /*76f0*/  @P1 IMAD.MOV.U32 R5, RZ, RZ, R11 ;  /* 0x000000ffff051224 */ /* 0x000fe200078e000b */
[----:B------:R-:W-:Y:S01]  /*7700*/  ISETP.GT.AND P0, PT, R0, 0x8, P0 ;  /* 0x000000080000780c */ /* 0x000fe20000704270 */
[----:B------:R-:W-:Y:S02]  /*7710*/  BSSY B1, `(.L_x_280) ;  /* 0x0000008000017945 */ /* 0x000fe40003800000 */
[----:B------:R-:W-:Y:S01]  /*7720*/  FMUL R3, R4, R155 ;  /* 0x0000009b04037220 */ /* 0x000fe20000400000 */
[----:B------:R-:W-:-:S03]  /*7730*/  @P1 IMAD.MOV.U32 R4, RZ, RZ, R10 ;  /* 0x000000ffff041224 */ /* 0x000fc600078e000a */
[----:B------:R-:W-:-:S05]  /*7740*/  FFMA R3, R150, R154, R3 ;  /* 0x0000009a96037223 */ /* 0x000fca0000000003 */
[----:B------:R-:W-:-:S05]  /*7750*/  F2FP.TF32.F32.PACK_B R3, R3 ;  /* 0x00000003ff03723e */ /* 0x000fca00024050ff */
[----:B------:R0:W-:Y:S01]  /*7760*/  @P1 STG.E desc[UR36][R4.64+0x3e0], R3 ;  /* 0x0003e00304001986 */ /* 0x0001e2000c101924 */
[----:B------:R-:W-:Y:S05]  /*7770*/  @!P0 BRA `(.L_x_281) ;  /* 0x0000000000048947 */ /* 0x000fea0003800000 */
[----:B------:R2:W5:Y:S02]  /*7780*/  LDG.E.LTC128B R152, desc[UR36][R8.64+0x3e4] ;  /* 0x0003e42408987981 */ /* 0x000564000c1e1920 */
.L_x_281:
[----:B------:R-:W-:Y:S05]  /*7790*/  BSYNC B1 ;  /* 0x0000000000017941 */ /* 0x000fea0003800000 */
.L_x_280:
[----:B------:R-:W-:Y:S05]  /*77a0*/  @!P0 BRA `(.L_x_282) ;  /* 0x0000002400308947 */ /* 0x000fea0003800000 */
[----:B-----5:R-:W-:-:S05]  /*77b0*/  LOP3.LUT R152, R152, 0xffffe000, RZ, 0xc0, !PT ;  /* 0xffffe00098987812 */ /* 0x020fca00078ec0ff */
[----:B------:R-:W-:-:S04]  /*77c0*/  FMUL R152, R152, R155 ;  /* 0x0000009b98987220 */ /* 0x000fc80000400000 */
[----:B------:R-:W-:-:S05]  /*77d0*/  FFMA R151, R151, R154, R152 ;  /* 0x0000009a97977223 */ /* 0x000fca0000000098 */
[----:B------:R-:W-:-:S05]  /*77e0*/  F2FP.TF32.F32.PACK_B R151, R151 ;  /* 0x00000097ff97723e */ /* 0x000fca00024050ff */
[----:B------:R0:W-:Y:S01]  /*77f0*/  STG.E desc[UR36][R10.64+0x3e4], R151 ;  /* 0x0003e4970a007986 */ /* 0x0001e2000c101924 */
[----:B------:R-:W-:Y:S05]  /*7800*/  BRA `(.L_x_282) ;  /* 0x0000002400187947 */ /* 0x000fea0003800000 */
.L_x_29:
[----:B------:R-:W-:Y:S01]  /*7810*/  ISETP.GT.AND P3, PT, R3, 0x1, PT ;  /* 0x000000010300780c */ /* 0x000fe20003f64270 */
[----:B------:R-:W-:Y:S01]  /*7820*/  ULDC.64 UR4, c[0x0][0x5c0] ;  /* 0x0001700000047ab9 */ /* 0x000fe20000000a00 */
[-C--:B------:R-:W-:Y:S01]  /*7830*/  FMUL R9, R24, R154.reuse ;  /* 0x0000009a18097220 */ /* 0x080fe20000400000 */
[----:B------:R-:W-:Y:S01]  /*7840*/  LEA R4, P4, R162, UR4, 0x2 ;  /* 0x00000004a2047c11 */ /* 0x000fe2000f8810ff */
[-C--:B------:R-:W-:Y:S01]  /*7850*/  FMUL R25, R25, R154.reuse ;  /* 0x0000009a19197220 */ /* 0x080fe20000400000 */
[----:B------:R-:W-:Y:S01]  /*7860*/  ISETP.GT.AND P0, PT, R0, RZ, P3 ;  /* 0x000000ff0000720c */ /* 0x000fe20001f04270 */
[-C--:B------:R-:W-:Y:S01]  /*7870*/  FMUL R27, R27, R154.reuse ;  /* 0x0000009a1b1b7220 */ /* 0x080fe20000400000 */
[----:B------:R-:W-:Y:S01]  /*7880*/  LEA.HI.X R5, R162, UR5, R171, 0x2, P4 ;  /* 0x00000005a2057c11 */ /* 0x000fe2000a0f14ab */
[-C--:B------:R-:W-:Y:S01]  /*7890*/  FMUL R29, R29, R154.reuse ;  /* 0x0000009a1d1d7220 */ /* 0x080fe20000400000 */
[----:B------:R-:W-:Y:S01]  /*78a0*/  F2FP.TF32.F32.PACK_B R9, R9 ;  /* 0x00000009ff09723e */ /* 0x000fe200024050ff */
[-C--:B------:R-:W-:Y:S01]  /*78b0*/  FMUL R31, R31, R154.reuse ;  /* 0x0000009a1f1f7220 */ /* 0x080fe20000400000 */
[----:B------:R-:W-:Y:S01]  /*78c0*/  F2FP.TF32.F32.PACK_B R25, R25 ;  /* 0x00000019ff19723e */ /* 0x000fe200024050ff */
[----:B------:R-:W-:Y:S01]  /*78d0*/  FMUL R13, R32, R154 ;  /* 0x0000009a200d7220 */ /* 0x000fe20000400000 */
[C---:B------:R-:W-:Y:S01]  /*78e0*/  SHF.L.U64.HI R7, R10.reuse, 0x5, R11 ;  /* 0x000000050a077819 */ /* 0x040fe2000001020b */
[----:B------:R0:W-:Y:S01]  /*78f0*/  @P2 STG.E desc[UR36][R4.64], R9 ;  /* 0x0000000904002986 */ /* 0x0001e2000c101924 */
[----:B------:R-:W-:Y:S01]  /*7900*/  LEA R6, P4, R10, R4, 0x5 ;  /* 0x000000040a067211 */ /* 0x000fe200078828ff */
[-C--:B------:R-:W-:Y:S01]  /*7910*/  FMUL R11, R26, R154.reuse ;  /* 0x0000009a1a0b7220 */ /* 0x080fe20000400000 */
[C---:B------:R-:W-:Y:S01]  /*7920*/  ISETP.GT.AND P1, PT, R0.reuse, 0x8, P1 ;  /* 0x000000080000780c */ /* 0x040fe20000f24270 */
[----:B------:R-:W-:Y:S01]  /*7930*/  @P0 STG.E desc[UR36][R4.64+0x4], R25 ;  /* 0x0000041904000986 */ /* 0x000fe2000c101924 */
[----:B------:R-:W-:Y:S01]  /*7940*/  ISETP.GT.AND P2, PT, R3, 0x8, PT ;  /* 0x000000080300780c */ /* 0x000fe20003f44270 */
[----:B------:R-:W-:Y:S01]  /*7950*/  IMAD.X R7, R7, 0x1, R5, P4 ;  /* 0x0000000107077824 */ /* 0x000fe200020e0605 */
[C---:B------:R-:W-:Y:S01]  /*7960*/  ISETP.GT.AND P3, PT, R0.reuse, 0x8, P3 ;  /* 0x000000080000780c */ /* 0x040fe20001f64270 */
[-C--:B------:R-:W-:Y:S01]  /*7970*/  FMUL R33, R33, R154.reuse ;  /* 0x0000009a21217220 */ /* 0x080fe20000400000 */
[----:B------:R-:W-:Y:S01]  /*7980*/  ISETP.GT.AND P0, PT, R3, 0x9, PT ;  /* 0x000000090300780c */ /* 0x000fe20003f04270 */
[-C--:B------:R-:W-:Y:S01]  /*7990*/  FMUL R35, R35, R154.reuse ;  /* 0x0000009a23237220 */ /* 0x080fe20000400000 */
[----:B------:R-:W-:Y:S01]  /*79a0*/  ISETP.GT.AND P5, PT, R0, RZ, P2 ;  /* 0x000000ff0000720c */ /* 0x000fe200017a4270 */
[-C--:B0-----:R-:W-:Y:S01]  /*79b0*/  FMUL R9, R28, R154.reuse ;  /* 0x0000009a1c097220 */ /* 0x081fe20000400000 */
[C---:B------:R-:W-:Y:S01]  /*79c0*/  ISETP.GT.AND P4, PT, R0.reuse, RZ, P0 ;  /* 0x000000ff0000720c */ /* 0x040fe20000784270 */
[-C--:B------:R-:W-:Y:S01]  /*79d0*/  FMUL R37, R37, R154.reuse ;  /* 0x0000009a25257220 */ /* 0x080fe20000400000 */
[----:B------:R-:W-:Y:S01]  /*79e0*/  F2FP.TF32.F32.PACK_B R11, R11 ;  /* 0x0000000bff0b723e */ /* 0x000fe200024050ff */
[-C--:B------:R-:W-:Y:S01]  /*79f0*/  FMUL R39, R39, R154.reuse ;  /* 0x0000009a27277220 */ /* 0x080fe20000400000 */
[----:B------:R-:W-:Y:S01]  /*7a00*/  F2FP.TF32.F32.PACK_B R27, R27 ;  /* 0x0000001bff1b723e */ /* 0x000fe200024050ff */
[-C--:B------:R-:W-:Y:S01]  /*7a10*/  FMUL R41, R41, R154.reuse ;  /* 0x0000009a29297220 */ /* 0x080fe20000400000 */
[----:B------:R-:W-:Y:S01]  /*7a20*/  F2FP.TF32.F32.PACK_B R9, R9 ;  /* 0x00000009ff09723e */ /* 0x000fe200024050ff */
[----:B------:R0:W-:Y:S01]  /*7a30*/  @P1 STG.E desc[UR36][R6.64], R11 ;  /* 0x0000000b06001986 */ /* 0x0001e2000c101924 */
[----:B------:R-:W-:Y:S01]  /*7a40*/  F2FP.TF32.F32.PACK_B R29, R29 ;  /* 0x0000001dff1d723e */ /* 0x000fe200024050ff */
[-C--:B------:R-:W-:Y:S01]  /*7a50*/  FMUL R43, R43, R154.reuse ;  /* 0x0000009a2b2b7220 */ /* 0x080fe20000400000 */
[C---:B------:R-:W-:Y:S01]  /*7a60*/  ISETP.GT.AND P1, PT, R3.reuse, 0x10, PT ;  /* 0x000000100300780c */ /* 0x040fe20003f24270 */
[----:B------:R-:W-:Y:S01]  /*7a70*/  @P3 STG.E desc[UR36][R6.64+0x4], R27 ;  /* 0x0000041b06003986 */ /* 0x000fe2000c101924 */
[----:B------:R-:W-:Y:S01]  /*7a80*/  ISETP.GT.AND P3, PT, R3, 0x11, PT ;  /* 0x000000110300780c */ /* 0x000fe20003f64270 */
[-C--:B------:R-:W-:Y:S01]  /*7a90*/  FMUL R45, R45, R154.reuse ;  /* 0x0000009a2d2d7220 */ /* 0x080fe20000400000 */
[C---:B------:R-:W-:Y:S01]  /*7aa0*/  ISETP.GT.AND P2, PT, R0.reuse, 0x8, P2 ;  /* 0x000000080000780c */ /* 0x040fe20001744270 */
[----:B------:R1:W-:Y:S01]  /*7ab0*/  @P5 STG.E desc[UR36][R4.64+0x20], R9 ;  /* 0x0000200904005986 */ /* 0x0003e2000c101924 */
[C---:B------:R-:W-:Y:S01]  /*7ac0*/  ISETP.GT.AND P0, PT, R0.reuse, 0x8, P0 ;  /* 0x000000080000780c */ /* 0x040fe20000704270 */
[-C--:B------:R-:W-:Y:S01]  /*7ad0*/  FMUL R47, R47, R154.reuse ;  /* 0x0000009a2f2f7220 */ /* 0x080fe20000400000 */
[----:B------:R-:W-:Y:S01]  /*7ae0*/  ISETP.GT.AND P5, PT, R0, RZ, P1 ;  /* 0x000000ff0000720c */ /* 0x000fe20000fa4270 */
[----:B------:R-:W-:Y:S01]  /*7af0*/  @P4 STG.E desc[UR36][R4.64+0x24], R29 ;  /* 0x0000241d04004986 */ /* 0x000fe2000c101924 */
[-C--:B0-----:R-:W-:Y:S01]  /*7b00*/  FMUL R11, R30, R154.reuse ;  /* 0x0000009a1e0b7220 */ /* 0x081fe20000400000 */
[----:B------:R-:W-:Y:S01]  /*7b10*/  ISETP.GT.AND P4, PT, R0, RZ, P3 ;  /* 0x000000ff0000720c */ /* 0x000fe20001f84270 */
[-C--:B------:R-:W-:Y:S01]  /*7b20*/  FMUL R49, R49, R154.reuse ;  /* 0x0000009a31317220 */ /* 0x080fe20000400000 */
[----:B------:R-:W-:Y:S01]  /*7b30*/  F2FP.TF32.F32.PACK_B R31, R31 ;  /* 0x0000001fff1f723e */ /* 0x000fe200024050ff */
[-C--:B------:R-:W-:Y:S01]  /*7b40*/  FMUL R51, R51, R154.reuse ;  /* 0x0000009a33337220 */ /* 0x080fe20000400000 */
[----:B------:R-:W-:Y:S01]  /*7b50*/  F2FP.TF32.F32.PACK_B R11, R11 ;  /* 0x0000000bff0b723e */ /* 0x000fe200024050ff */
[-C--:B------:R-:W-:Y:S01]  /*7b60*/  FMUL R53, R53, R154.reuse ;  /* 0x0000009a35357220 */ /* 0x080fe20000400000 */
[----:B------:R-:W-:Y:S01]  /*7b70*/  F2FP.TF32.F32.PACK_B R13, R13 ;  /* 0x0000000dff0d723e */ /* 0x000fe200024050ff */
[-C--:B-1----:R-:W-:Y:S01]  /*7b80*/  FMUL R9, R34, R154.reuse ;  /* 0x0000009a22097220 */ /* 0x082fe20000400000 */
[----:B------:R-:W-:Y:S01]  /*7b90*/  F2FP.TF32.F32.PACK_B R33, R33 ;  /* 0x00000021ff21723e */ /* 0x000fe200024050ff */
[----:B------:R0:W-:Y:S01]  /*7ba0*/  @P2 STG.E desc[UR36][R6.64+0x20], R11 ;  /* 0x0000200b06002986 */ /* 0x0001e2000c101924 */
[C---:B------:R-:W-:Y:S01]  /*7bb0*/  ISETP.GT.AND P1, PT, R0.reuse, 0x8, P1 ;  /* 0x000000080000780c */ /* 0x040fe20000f24270 */
[-C--:B------:R-:W-:Y:S01]  /*7bc0*/  FMUL R55, R55, R154.reuse ;  /* 0x0000009a37377220 */ /* 0x080fe20000400000 */
[C---:B------:R-:W-:Y:S01]  /*7bd0*/  ISETP.GT.AND P2, PT, R3.reuse, 0x19, PT ;  /* 0x000000190300780c */ /* 0x040fe20003f44270 */
[----:B------:R-:W-:Y:S01]  /*7be0*/  @P0 STG.E desc[UR36][R6.64+0x24], R31 ;  /* 0x0000241f06000986 */ /* 0x000fe2000c101924 */
[----:B------:R-:W-:Y:S01]  /*7bf0*/  ISETP.GT.AND P0, PT, R3, 0x18, PT ;  /* 0x000000180300780c */ /* 0x000fe20003f04270 */
[-C--:B------:R-:W-:Y:S01]  /*7c00*/  FMUL R57, R57, R154.reuse ;  /* 0x0000009a39397220 */ /* 0x080fe20000400000 */
[----:B------:R-:W-:Y:S01]  /*7c10*/  F2FP.TF32.F32.PACK_B R9, R9 ;  /* 0x00000009ff09723e */ /* 0x000fe200024050ff */
[----:B------:R1:W-:Y:S01]  /*7c20*/  @P5 STG.E desc[UR36][R4.64+0x40], R13 ;  /* 0x0000400d04005986 */ /* 0x0003e2000c101924 */
[C---:B------:R-:W-:Y:S01]  /*7c30*/  ISETP.GT.AND P5, PT, R0.reuse, RZ, P0 ;  /* 0x000000ff0000720c */ /* 0x040fe200007a4270 */
[-C--:B------:R-:W-:Y:S01]  /*7c40*/  FMUL R59, R59, R154.reuse ;  /* 0x0000009a3b3b7220 */ /* 0x080fe20000400000 */
[----:B------:R-:W-:Y:S01]  /*7c50*/  F2FP.TF32.F32.PACK_B R35, R35 ;  /* 0x00000023ff23723e */ /* 0x000fe200024050ff */
[----:B------:R-:W-:Y:S01]  /*7c60*/  @P4 STG.E desc[UR36][R4.64+0x44], R33 ;  /* 0x0000442104004986 */ /* 0x000fe2000c101924 */
[----:B------:R-:W-:Y:S01]  /*7c70*/  ISETP.GT.AND P4, PT, R0, 0x8, P3 ;  /* 0x000000080000780c */ /* 0x000fe20001f84270 */
[-C--:B0-----:R-:W-:Y:S01]  /*7c80*/  FMUL R11, R36, R154.reuse ;  /* 0x0000009a240b7220 */ /* 0x081fe20000400000 */
[----:B------:R-:W-:Y:S01]  /*7c90*/  ISETP.GT.AND P3, PT, R0, RZ, P2 ;  /* 0x000000ff0000720c */ /* 0x000fe20001764270 */
[----:B------:R0:W-:Y:S01]  /*7ca0*/  @P1 STG.E desc[UR36][R6.64+0x40], R9 ;  /* 0x0000400906001986 */ /* 0x0001e2000c101924 */
[----:B------:R-:W-:Y:S01]  /*7cb0*/  F2FP.TF32.F32.PACK_B R37, R37 ;  /* 0x00000025ff25723e */ /* 0x000fe200024050ff */
[-C--:B------:R-:W-:Y:S01]  /*7cc0*/  FMUL R61, R61, R154.reuse ;  /* 0x0000009a3d3d7220 */ /* 0x080fe20000400000 */
[----:B------:R-:W-:Y:S01]  /*7cd0*/  F2FP.TF32.F32.PACK_B R11, R11 ;  /* 0x0000000bff0b723e */ /* 0x000fe200024050ff */
[-C--:B-1----:R-:W-:Y:S01]  /*7ce0*/  FMUL R13, R40, R154.reuse ;  /* 0x0000009a280d7220 */ /* 0x082fe20000400000 */
[----:B------:R-:W-:Y:S01]  /*7cf0*/  ISETP.GT.AND P1, PT, R3, 0x20, PT ;  /* 0x000000200300780c */ /* 0x000fe20003f24270 */
[-C--:B------:R-:W-:Y:S01]  /*7d00*/  FMUL R63, R63, R154.reuse ;  /* 0x0000009a3f3f7220 */ /* 0x080fe20000400000 */
[C---:B------:R-:W-:Y:S01]  /*7d10*/  ISETP.GT.AND P0, PT, R0.reuse, 0x8, P0 ;  /* 0x000000080000780c */ /* 0x040fe20000704270 */
[-C--:B------:R-:W-:Y:S01]  /*7d20*/  FMUL R65, R65, R154.reuse ;  /* 0x0000009a41417220 */ /* 0x080fe20000400000 */
[----:B------:R-:W-:Y:S01]  /*7d30*/  F2FP.TF32.F32.PACK_B R39, R39 ;  /* 0x00000027ff27723e */ /* 0x000fe200024050ff */
[----:B------:R-:W-:Y:S01]  /*7d40*/  @P4 STG.E desc[UR36][R6.64+0x44], R35 ;  /* 0x0000442306004986 */ /* 0x000fe2000c101924 */
[----:B------:R-:W-:Y:S01]  /*7d50*/  ISETP.GT.AND P4, PT, R0, 0x8, P2 ;  /* 0x000000080000780c */ /* 0x000fe20001784270 */
[-C--:B0-----:R-:W-:Y:S01]  /*7d60*/  FMUL R9, R38, R154.reuse ;  /* 0x0000009a26097220 */ /* 0x081fe20000400000 */
[----:B------:R-:W-:Y:S01]  /*7d70*/  ISETP.GT.AND P2, PT, R3, 0x21, PT ;  /* 0x000000210300780c */ /* 0x000fe20003f44270 */
[----:B------:R0:W-:Y:S01]  /*7d80*/  @P5 STG.E desc[UR36][R4.64+0x60], R11 ;  /* 0x0000600b04005986 */ /* 0x0001e2000c101924 */
[C---:B------:R-:W-:Y:S01]  /*7d90*/  ISETP.GT.AND P5, PT, R0.reuse, RZ, P1 ;  /* 0x000000ff0000720c */ /* 0x040fe20000fa4270 */
[-C--:B------:R-:W-:Y:S01]  /*7da0*/  FMUL R67, R67, R154.reuse ;  /* 0x0000009a43437220 */ /* 0x080fe20000400000 */
[----:B------:R-:W-:Y:S01]  /*7db0*/  F2FP.TF32.F32.PACK_B R9, R9 ;  /* 0x00000009ff09723e */ /* 0x000fe200024050ff */
[----:B------:R-:W-:Y:S01]  /*7dc0*/  @P3 STG.E desc[UR36][R4.64+0x64], R37 ;  /* 0x0000642504003986 */ /* 0x000fe2000c101924 */
[C---:B------:R-:W-:Y:S01]  /*7dd0*/  ISETP.GT.AND P3, PT, R0.reuse, RZ, P2 ;  /* 0x000000ff0000720c */ /* 0x040fe20001764270 */
[-C--:B------:R-:W-:Y:S01]  /*7de0*/  FMUL R69, R69, R154.reuse ;  /* 0x0000009a45457220 */ /* 0x080fe20000400000 */
[----:B------:R-:W-:Y:S01]  /*7df0*/  F2FP.TF32.F32.PACK_B R13, R13 ;  /* 0x0000000dff0d723e */ /* 0x000fe200024050ff */
[----:B------:R1:W-:Y:S01]  /*7e00*/  @P0 STG.E desc[UR36][R6.64+0x60], R9 ;  /* 0x0000600906000986 */ /* 0x0003e2000c101924 */
[----:B------:R-:W-:Y:S01]  /*7e10*/  F2FP.TF32.F32.PACK_B R41, R41 ;  /* 0x00000029ff29723e */ /* 0x000fe200024050ff */
[-C--:B------:R-:W-:Y:S01]  /*7e20*/  FMUL R71, R71, R154.reuse ;  /* 0x0000009a47477220 */ /* 0x080fe20000400000 */
[C---:B------:R-:W-:Y:S01]  /*7e30*/  ISETP.GT.AND P0, PT, R3.reuse, 0x28, PT ;  /* 0x000000280300780c */ /* 0x040fe20003f04270 */
[----:B------:R-:W-:Y:S01]  /*7e40*/  @P4 STG.E desc[UR36][R6.64+0x64], R39 ;  /* 0x0000642706004986 */ /* 0x000fe2000c101924 */
[----:B------:R-:W-:Y:S01]  /*7e50*/  ISETP.GT.AND P1, PT, R0, 0x8, P1 ;  /* 0x000000080000780c */ /* 0x000fe20000f24270 */
[-C--:B0-----:R-:W-:Y:S01]  /*7e60*/  FMUL R11, R44, R154.reuse ;  /* 0x0000009a2c0b7220 */ /* 0x081fe20000400000 */
[C---:B------:R-:W-:Y:S01]  /*7e70*/  ISETP.GT.AND P4, PT, R0.reuse, 0x8, P2 ;  /* 0x000000080000780c */ /* 0x040fe20001784270 */
[----:B------:R0:W-:Y:S01]  /*7e80*/  @P5 STG.E desc[UR36][R4.64+0x80], R13 ;  /* 0x0000800d04005986 */ /* 0x0001e2000c101924 */
[----:B------:R-:W-:Y:S01]  /*7e90*/  ISETP.GT.AND P2, PT, R3, 0x29, PT ;  /* 0x000000290300780c */ /* 0x000fe20003f44270 */
[-C--:B------:R-:W-:Y:S01]  /*7ea0*/  FMUL R73, R73, R154.reuse ;  /* 0x0000009a49497220 */ /* 0x080fe20000400000 */
[----:B------:R-:W-:Y:S01]  /*7eb0*/  ISETP.GT.AND P5, PT, R0, RZ, P0 ;  /* 0x000000ff0000720c */ /* 0x000fe200007a4270 */
[-C--:B-1----:R-:W-:Y:S01]  /*7ec0*/  FMUL R9, R42, R154.reuse ;  /* 0x0000009a2a097220 */ /* 0x082fe20000400000 */
[----:B------:R-:W-:Y:S01]  /*7ed0*/  @P3 STG.E desc[UR36][R4.64+0x84], R41 ;  /* 0x0000842904003986 */ /* 0x000fe2000c101924 */
[----:B------:R-:W-:Y:S01]  /*7ee0*/  ISETP.GT.AND P3, PT, R0, RZ, P2 ;  /* 0x000000ff0000720c */ /* 0x000fe20001764270 */
[-C--:B------:R-:W-:Y:S01]  /*7ef0*/  FMUL R75, R75, R154.reuse ;  /* 0x0000009a4b4b7220 */ /* 0x080fe20000400000 */
[----:B------:R-:W-:Y:S01]  /*7f00*/  F2FP.TF32.F32.PACK_B R43, R43 ;  /* 0x0000002bff2b723e */ /* 0x000fe200024050ff */
[-C--:B------:R-:W-:Y:S01]  /*7f10*/  FMUL R77, R77, R154.reuse ;  /* 0x0000009a4d4d7220 */ /* 0x080fe20000400000 */
[----:B------:R-:W-:Y:S01]  /*7f20*/  F2FP.TF32.F32.PACK_B R9, R9 ;  /* 0x00000009ff09723e */ /* 0x000fe200024050ff */
[-C--:B------:R-:W-:Y:S01]  /*7f30*/  FMUL R79, R79, R154.reuse ;  /* 0x0000009a4f4f7220 */ /* 0x080fe20000400000 */
[----:B------:R-:W-:Y:S01]  /*7f40*/  F2FP.TF32.F32.PACK_B R11, R11 ;  /* 0x0000000bff0b723e */ /* 0x000fe200024050ff */
[-C--:B0-----:R-:W-:Y:S01]  /*7f50*/  FMUL R13, R48, R154.reuse ;  /* 0x0000009a300d7220 */ /* 0x081fe20000400000 */
[----:B------:R-:W-:Y:S01]  /*7f60*/  F2FP.TF32.F32.PACK_B R45, R45 ;  /* 0x0000002dff2d723e */ /* 0x000fe200024050ff */
[----:B------:R0:W-:Y:S01]  /*7f70*/  @P1 STG.E desc[UR36][R6.64+0x80], R9 ;  /* 0x0000800906001986 */ /* 0x0001e2000c101924 */
[----:B------:R-:W-:Y:S01]  /*7f80*/  ISETP.GT.AND P1, PT, R3, 0x30, PT ;  /* 0x000000300300780c */ /* 0x000fe20003f24270 */
[-C--:B------:R-:W-:Y:S01]  /*7f90*/  FMUL R81, R81, R154.reuse ;  /* 0x0000009a51517220 */ /* 0x080fe20000400000 */
[C---:B------:R-:W-:Y:S01]  /*7fa0*/  ISETP.GT.AND P0, PT, R0.reuse, 0x8, P0 ;  /* 0x000000080000780c */ /* 0x040fe20000704270 */
[----:B------:R-:W-:Y:S01]  /*7fb0*/  @P4 STG.E desc[UR36][R6.64+0x84], R43 ;  /* 0x0000842b06004986 */ /* 0x000fe2000c101924 */
[C---:B------:R-:W-:Y:S01]  /*7fc0*/  ISETP.GT.AND P4, PT, R0.reuse, 0x8, P2 ;  /* 0x000000080000780c */ /* 0x040fe20001784270 */
[-C--:B------:R-:W-:Y:S01]  /*7fd0*/  FMUL R83, R83, R154.reuse ;  /* 0x0000009a53537220 */ /* 0x080fe20000400000 */
[----:B------:R-:W-:Y:S01]  /*7fe0*/  ISETP.GT.AND P2, PT, R3, 0x31, PT ;  /* 0x000000310300780c */ /* 0x000fe20003f44270 */
[----:B------:R1:W-:Y:S01]  /*7ff0*/  @P5 STG.E desc[UR36][R4.64+0xa0], R11 ;  /* 0x0000a00b04005986 */ /* 0x0003e2000c101924 */
[----:B------:R-:W-:Y:S01]  /*8000*/  ISETP.GT.AND P5, PT, R0, RZ, P1 ;  /* 0x000000ff0000720c */ /* 0x000fe20000fa4270 */
[-C--:B------:R-:W-:Y:S01]  /*8010*/  FMUL R85, R85, R154.reuse ;  /* 0x0000009a55557220 */ /* 0x080fe20000400000 */
[----:B------:R-:W-:Y:S01]  /*8020*/  F2FP.TF32.F32.PACK_B R47, R47 ;  /* 0x0000002fff2f723e */ /* 0x000fe200024050ff */
[-C--:B0-----:R-:W-:Y:S01]  /*8030*/  FMUL R9, R46, R154.reuse ;  /* 0x0000009a2e097220 */ /* 0x081fe20000400000 */
        /* <DEDUP_REMOVED lines=9> */
[C---:B------:R-:W-:Y:S01]  /*80d0*/  ISETP.GT.AND P1, PT, R0.reuse, 0x8, P1 ;  /* 0x000000080000780c */ /* 0x040fe20000f24270 */
[----:B------:R0:W-:Y:S01]  /*80e0*/  @P0 STG.E desc[UR36][R6.64+0xa0], R9 ;  /* 0x0000a00906000986 */ /* 0x0001e2000c101924 */
[----:B------:R-:W-:Y:S01]  /*80f0*/  ISETP.GT.AND P0, PT, R3, 0x38, PT ;  /* 0x000000380300780c */ /* 0x000fe20003f04270 */
[-C--:B------:R-:W-:Y:S01]  /*8100*/  FMUL R93, R93, R154.reuse ;  /* 0x0000009a5d5d7220 */ /* 0x080fe20000400000 */
[----:B------:R-:W-:Y:S01]  /*8110*/  F2FP.TF32.F32.PACK_B R51, R51 ;  /* 0x00000033ff33723e */ /* 0x000fe200024050ff */
        /* <DEDUP_REMOVED lines=10> */
[C---:B------:R-:W-:Y:S01]  /*81c0*/  ISETP.GT.AND P3, PT, R0.reuse, RZ, P2 ;  /* 0x000000ff0000720c */ /* 0x040fe20001764270 */
[-C--:B------:R-:W-:Y:S01]  /*81d0*/  FMUL R99, R99, R154.reuse ;  /* 0x0000009a63637220 */ /* 0x080fe20000400000 */
[----:B------:R-:W-:Y:S01]  /*81e0*/  F2FP.TF32.F32.PACK_B R53, R53 ;  /* 0x00000035ff35723e */ /* 0x000fe200024050ff */
[-C--:B------:R-:W-:Y:S01]  /*81f0*/  FMUL R101, R101, R154.reuse ;  /* 0x0000009a65657220 */ /* 0x080fe20000400000 */
[----:B------:R-:W-:Y:S01]  /*8200*/  F2FP.TF32.F32.PACK_B R9, R9 ;  /* 0x00000009ff09723e */ /* 0x000fe200024050ff */
[-C--:B------:R-:W-:Y:S01]  /*8210*/  FMUL R103, R103, R154.reuse ;  /* 0x0000009a67677220 */ /* 0x080fe20000400000 */
[----:B------:R-:W-:Y:S01]  /*8220*/  ISETP.GT.AND P0, PT, R0, 0x8, P0 ;  /* 0x000000080000780c */ /* 0x000fe20000704270 */
[-C--:B-1----:R-:W-:Y:S01]  /*8230*/  FMUL R13, R56, R154.reuse ;  /* 0x0000009a380d7220 */ /* 0x082fe20000400000 */
[----:B------:R-:W-:Y:S01]  /*8240*/  F2FP.TF32.F32.PACK_B R55, R55 ;  /* 0x00000037ff37723e */ /* 0x000fe200024050ff */
        /* <DEDUP_REMOVED lines=16> */
[----:B------:R-:W-:Y:S01]  /*8350*/  ISETP.GT.AND P1, PT, R0, 0x8, P1 ;  /* 0x000000080000780c */ /* 0x000fe20000f24270 */
[-C--:B------:R-:W-:Y:S01]  /*8360*/  FMUL R113, R113, R154.reuse ;  /* 0x0000009a71717220 */ /* 0x080fe20000400000 */
[----:B------:R-:W-:Y:S01]  /*8370*/  F2FP.TF32.F32.PACK_B R9, R9 ;  /* 0x00000009ff09723e */ /* 0x000fe200024050ff */
[-C--:B------:R-:W-:Y:S01]  /*8380*/  FMUL R115, R115, R154.reuse ;  /* 0x0000009a73737220 */ /* 0x080fe20000400000 */
[-C--:B-1----:R-:W-:Y:S01]  /*8390*/  FMUL R11, R60, R154.reuse ;  /* 0x0000009a3c0b7220 */ /* 0x082fe20000400000 */
[----:B------:R-:W-:Y:S01]  /*83a0*/  F2FP.TF32.F32.PACK_B R59, R59 ;  /* 0x0000003bff3b723e */ /* 0x000fe200024050ff */
[-C--:B------:R-:W-:Y:S01]  /*83b0*/  FMUL R117, R117, R154.reuse ;  /* 0x0000009a75757220 */ /* 0x080fe20000400000 */
        /* <DEDUP_REMOVED lines=58> */
[----:B0-----:R-:W-:Y:S01]  /*8760*/  FMUL R9, R66, R154 ;  /* 0x0000009a42097220 */ /* 0x001fe20000400000 */
[----:B------:R-:W-:Y:S01]  /*8770*/  @P3 STG.E desc[UR36][R4.64+0x144], R65 ;  /* 0x0001444104003986 */ /* 0x000fe2000c101924 */
[----:B------:R-:W-:-:S02]  /*8780*/  ISETP.GT.AND P3, PT, R0, RZ, P2 ;  /* 0x000000ff0000720c */ /* 0x000fc40001764270 */
[----:B------:R-:W-:Y:S02]  /*8790*/  ISETP.GT.AND P0, PT, R0, 0x8, P0 ;  /* 0x000000080000780c */ /* 0x000fe40000704270 */
[----:B------:R-:W-:Y:S01]  /*87a0*/  F2FP.TF32.F32.PACK_B R9, R9 ;  /* 0x00000009ff09723e */ /* 0x000fe200024050ff */
[----:B-1----:R-:W-:Y:S01]  /*87b0*/  FMUL R13, R72, R154 ;  /* 0x0000009a480d7220 */ /* 0x002fe20000400000 */
[----:B------:R-:W-:-:S03]  /*87c0*/  F2FP.TF32.F32.PACK_B R71, R71 ;  /* 0x00000047ff47723e */ /* 0x000fc600024050ff */
[----:B------:R0:W-:Y:S01]  /*87d0*/  @P1 STG.E desc[UR36][R6.64+0x140], R9 ;  /* 0x0001400906001986 */ /* 0x0001e2000c101924 */
[C---:B------:R-:W-:Y:S02]  /*87e0*/  ISETP.GT.AND P1, PT, R3.reuse, 0x60, PT ;  /* 0x000000600300780c */ /* 0x040fe40003f24270 */
[----:B------:R-:W-:Y:S01]  /*87f0*/  F2FP.TF32.F32.PACK_B R13, R13 ;  /* 0x0000000dff0d723e */ /* 0x000fe200024050ff */
[----:B------:R-:W-:Y:S01]  /*8800*/  @P4 STG.E desc[UR36][R6.64+0x144], R67 ;  /* 0x0001444306004986 */ /* 0x000fe2000c101924 */
[C---:B------:R-:W-:Y:S02]  /*8810*/  ISETP.GT.AND P4, PT, R0.reuse, 0x8, P2 ;  /* 0x000000080000780c */ /* 0x040fe40001784270 */
[----:B------:R-:W-:Y:S01]  /*8820*/  ISETP.GT.AND P2, PT, R3, 0x61, PT ;  /* 0x000000610300780c */ /* 0x000fe20003f44270 */
[----:B------:R1:W-:Y:S01]  /*8830*/  @P5 STG.E desc[UR36][R4.64+0x160], R11 ;  /* 0x0001600b04005986 */ /* 0x0003e2000c101924 */
[----:B------:R-:W-:Y:S02]  /*8840*/  ISETP.GT.AND P5, PT, R0, RZ, P1 ;  /* 0x000000ff0000720c */ /* 0x000fe40000fa4270 */
        /* <DEDUP_REMOVED lines=257> */
[----:B------:R-:W-:Y:S01]  /*9860*/  @P3 STG.E desc[UR36][R4.64+0x364], R133 ;  /* 0x0003648504003986 */ /* 0x000fe2000c101924 */
[----:B0-----:R-:W-:Y:S01]  /*9870*/  FMUL R9, R134, R154 ;  /* 0x0000009a86097220 */ /* 0x001fe20000400000 */
[----:B------:R-:W-:-:S02]  /*9880*/  ISETP.GT.AND P3, PT, R0, RZ, P2 ;  /* 0x000000ff0000720c */ /* 0x000fc40001764270 */
[----:B------:R-:W-:Y:S02]  /*9890*/  ISETP.GT.AND P1, PT, R0, 0x8, P1 ;  /* 0x000000080000780c */ /* 0x000fe40000f24270 */
[----:B------:R-:W-:Y:S01]  /*98a0*/  F2FP.TF32.F32.PACK_B R9, R9 ;  /* 0x00000009ff09723e */ /* 0x000fe200024050ff */
[----:B-1----:R-:W-:Y:S01]  /*98b0*/  FMUL R11, R140, R154 ;  /* 0x0000009a8c0b7220 */ /* 0x002fe20000400000 */
[----:B------:R-:W-:-:S03]  /*98c0*/  F2FP.TF32.F32.PACK_B R139, R139 ;  /* 0x0000008bff8b723e */ /* 0x000fc600024050ff */
[----:B------:R0:W-:Y:S01]  /*98d0*/  @P0 STG.E desc[UR36][R6.64+0x360], R9 ;  /* 0x0003600906000986 */ /* 0x0001e2000c101924 */
[----:B------:R-:W-:Y:S02]  /*98e0*/  F2FP.TF32.F32.PACK_B R141, R141 ;  /* 0x0000008dff8d723e */ /* 0x000fe400024050ff */
[----:B------:R-:W-:Y:S01]  /*98f0*/  F2FP.TF32.F32.PACK_B R11, R11 ;  /* 0x0000000bff0b723e */ /* 0x000fe200024050ff */
[----:B------:R-:W-:Y:S01]  /*9900*/  @P4 STG.E desc[UR36][R6.64+0x364], R135 ;  /* 0x0003648706004986 */ /* 0x000fe2000c101924 */
[C---:B------:R-:W-:Y:S02]  /*9910*/  ISETP.GT.AND P4, PT, R3.reuse, 0xe8, PT ;  /* 0x000000e80300780c */ /* 0x040fe40003f84270 */
[----:B------:R-:W-:Y:S01]  /*9920*/  F2FP.TF32.F32.PACK_B R143, R143 ;  /* 0x0000008fff8f723e */ /* 0x000fe200024050ff */
[----:B------:R1:W-:Y:S01]  /*9930*/  @P5 STG.E desc[UR36][R4.64+0x380], R13 ;  /* 0x0003800d04005986 */ /* 0x0003e2000c101924 */
[----:B------:R-:W-:Y:S02]  /*9940*/  ISETP.GT.AND P5, PT, R3, 0xe9, PT ;  /* 0x000000e90300780c */ /* 0x000fe40003fa4270 */
[----:B------:R-:W-:Y:S01]  /*9950*/  F2FP.TF32.F32.PACK_B R145, R145 ;  /* 0x00000091ff91723e */ /* 0x000fe200024050ff */
[----:B------:R-:W-:Y:S01]  /*9960*/  @P3 STG.E desc[UR36][R4.64+0x384], R137 ;  /* 0x0003848904003986 */ /* 0x000fe2000c101924 */
[----:B------:R-:W-:Y:S01]  /*9970*/  ISETP.GT.AND P3, PT, R0, 0x8, P2 ;  /* 0x000000080000780c */ /* 0x000fe20001764270 */
[----:B0-----:R-:W-:Y:S01]  /*9980*/  FMUL R9, R138, R154 ;  /* 0x0000009a8a097220 */ /* 0x001fe20000400000 */
[----:B------:R-:W-:-:S02]  /*9990*/  ISETP.GT.AND P2, PT, R0, RZ, P4 ;  /* 0x000000ff0000720c */ /* 0x000fc40002744270 */
[C---:B------:R-:W-:Y:S02]  /*99a0*/  ISETP.GT.AND P0, PT, R0.reuse, RZ, P5 ;  /* 0x000000ff0000720c */ /* 0x040fe40002f04270 */
[----:B------:R-:W-:Y:S01]  /*99b0*/  ISETP.GT.AND P4, PT, R0, 0x8, P4 ;  /* 0x000000080000780c */ /* 0x000fe20002784270 */
[----:B-1----:R-:W-:Y:S01]  /*99c0*/  FMUL R13, R142, R154 ;  /* 0x0000009a8e0d7220 */ /* 0x002fe20000400000 */
[----:B------:R-:W-:Y:S02]  /*99d0*/  ISETP.GT.AND P5, PT, R0, 0x8, P5 ;  /* 0x000000080000780c */ /* 0x000fe40002fa4270 */
[----:B------:R-:W-:Y:S02]  /*99e0*/  F2FP.TF32.F32.PACK_B R9, R9 ;  /* 0x00000009ff09723e */ /* 0x000fe400024050ff */
[----:B------:R-:W-:Y:S02]  /*99f0*/  F2FP.TF32.F32.PACK_B R13, R13 ;  /* 0x0000000dff0d723e */ /* 0x000fe400024050ff */
[----:B------:R-:W-:Y:S01]  /*9a00*/  F2FP.TF32.F32.PACK_B R147, R147 ;  /* 0x00000093ff93723e */ /* 0x000fe200024050ff */
[----:B------:R0:W-:Y:S01]  /*9a10*/  @P1 STG.E desc[UR36][R6.64+0x380], R9 ;  /* 0x0003800906001986 */ /* 0x0001e2000c101924 */
[----:B------:R-:W-:-:S02]  /*9a20*/  ISETP.GT.AND P1, PT, R3, 0xf8, PT ;  /* 0x000000f80300780c */ /* 0x000fc40003f24270 */
[----:B------:R-:W-:Y:S01]  /*9a30*/  F2FP.TF32.F32.PACK_B R149, R149 ;  /* 0x00000095ff95723e */ /* 0x000fe200024050ff */
[----:B------:R-:W-:Y:S01]  /*9a40*/  @P3 STG.E desc[UR36][R6.64+0x384], R139 ;  /* 0x0003848b06003986 */ /* 0x000fe2000c101924 */
[C---:B------:R-:W-:Y:S02]  /*9a50*/  ISETP.GT.AND P3, PT, R3.reuse, 0xf0, PT ;  /* 0x000000f00300780c */ /* 0x040fe40003f64270 */
[----:B------:R-:W-:Y:S01]  /*9a60*/  F2FP.TF32.F32.PACK_B R151, R151 ;  /* 0x00000097ff97723e */ /* 0x000fe200024050ff */
[----:B------:R1:W-:Y:S01]  /*9a70*/  @P2 STG.E desc[UR36][R4.64+0x3a0], R11 ;  /* 0x0003a00b04002986 */ /* 0x0003e2000c101924 */
[----:B------:R-:W-:-:S03]  /*9a80*/  ISETP.GT.AND P2, PT, R3, 0xf1, PT ;  /* 0x000000f10300780c */ /* 0x000fc60003f44270 */
[----:B------:R-:W-:Y:S01]  /*9a90*/  @P0 STG.E desc[UR36][R4.64+0x3a4], R141 ;  /* 0x0003a48d04000986 */ /* 0x000fe2000c101924 */
[----:B------:R-:W-:Y:S01]  /*9aa0*/  ISETP.GT.AND P0, PT, R3, 0xf9, PT ;  /* 0x000000f90300780c */ /* 0x000fe20003f04270 */
[-C--:B------:R-:W-:Y:S01]  /*9ab0*/  FMUL R3, R144, R154.reuse ;  /* 0x0000009a90037220 */ /* 0x080fe20000400000 */
[-C--:B0-----:R-:W-:Y:S01]  /*9ac0*/  FMUL R9, R146, R154.reuse ;  /* 0x0000009a92097220 */ /* 0x081fe20000400000 */
[----:B------:R0:W-:Y:S01]  /*9ad0*/  @P4 STG.E desc[UR36][R6.64+0x3a0], R13 ;  /* 0x0003a00d06004986 */ /* 0x0001e2000c101924 */
[C---:B------:R-:W-:Y:S02]  /*9ae0*/  ISETP.GT.AND P4, PT, R0.reuse, RZ, P2 ;  /* 0x000000ff0000720c */ /* 0x040fe40001784270 */
[----:B------:R-:W-:Y:S01]  /*9af0*/  F2FP.TF32.F32.PACK_B R3, R3 ;  /* 0x00000003ff03723e */ /* 0x000fe200024050ff */
[----:B------:R-:W-:Y:S01]  /*9b00*/  @P5 STG.E desc[UR36][R6.64+0x3a4], R143 ;  /* 0x0003a48f06005986 */ /* 0x000fe2000c101924 */
[----:B------:R-:W-:Y:S01]  /*9b10*/  ISETP.GT.AND P5, PT, R0, RZ, P3 ;  /* 0x000000ff0000720c */ /* 0x000fe20001fa4270 */
[----:B-1----:R-:W-:Y:S01]  /*9b20*/  FMUL R11, R148, R154 ;  /* 0x0000009a940b7220 */ /* 0x002fe20000400000 */
[----:B------:R-:W-:-:S02]  /*9b30*/  ISETP.GT.AND P3, PT, R0, 0x8, P3 ;  /* 0x000000080000780c */ /* 0x000fc40001f64270 */
[----:B------:R-:W-:Y:S02]  /*9b40*/  ISETP.GT.AND P2, PT, R0, 0x8, P2 ;  /* 0x000000080000780c */ /* 0x000fe40001744270 */
[----:B------:R-:W-:Y:S01]  /*9b50*/  F2FP.TF32.F32.PACK_B R9, R9 ;  /* 0x00000009ff09723e */ /* 0x000fe200024050ff */
[----:B0-----:R-:W-:Y:S01]  /*9b60*/  FMUL R13, R150, R154 ;  /* 0x0000009a960d7220 */ /* 0x001fe20000400000 */
[----:B------:R-:W-:-:S04]  /*9b70*/  F2FP.TF32.F32.PACK_B R11, R11 ;  /* 0x0000000bff0b723e */ /* 0x000fc800024050ff */
[----:B------:R-:W-:Y:S01]  /*9b80*/  F2FP.TF32.F32.PACK_B R13, R13 ;  /* 0x0000000dff0d723e */ /* 0x000fe200024050ff */
[----:B------:R-:W-:Y:S01]  /*9b90*/  @P5 STG.E desc[UR36][R4.64+0x3c0], R3 ;  /* 0x0003c00304005986 */ /* 0x000fe2000c101924 */
[C---:B------:R-:W-:Y:S02]  /*9ba0*/  ISETP.GT.AND P5, PT, R0.reuse, RZ, P1 ;  /* 0x000000ff0000720c */ /* 0x040fe40000fa4270 */
[C---:B------:R-:W-:Y:S01]  /*9bb0*/  ISETP.GT.AND P1, PT, R0.reuse, 0x8, P1 ;  /* 0x000000080000780c */ /* 0x040fe20000f24270 */
[----:B------:R-:W-:Y:S01]  /*9bc0*/  @P4 STG.E desc[UR36][R4.64+0x3c4], R145 ;  /* 0x0003c49104004986 */ /* 0x000fe2000c101924 */
[C---:B------:R-:W-:Y:S02]  /*9bd0*/  ISETP.GT.AND P4, PT, R0.reuse, RZ, P0 ;  /* 0x000000ff0000720c */ /* 0x040fe40000784270 */
[----:B------:R-:W-:Y:S01]  /*9be0*/  ISETP.GT.AND P0, PT, R0, 0x8, P0 ;  /* 0x000000080000780c */ /* 0x000fe20000704270 */
[----:B------:R-:W-:Y:S04]  /*9bf0*/  @P3 STG.E desc[UR36][R6.64+0x3c0], R9 ;  /* 0x0003c00906003986 */ /* 0x000fe8000c101924 */
[----:B------:R-:W-:Y:S04]  /*9c00*/  @P2 STG.E desc[UR36][R6.64+0x3c4], R147 ;  /* 0x0003c49306002986 */ /* 0x000fe8000c101924 */
[----:B------:R-:W-:Y:S04]  /*9c10*/  @P5 STG.E desc[UR36][R4.64+0x3e0], R11 ;  /* 0x0003e00b04005986 */ /* 0x000fe8000c101924 */
[----:B------:R0:W-:Y:S02]  /*9c20*/  @P4 STG.E desc[UR36][R4.64+0x3e4], R149 ;  /* 0x0003e49504004986 */ /* 0x0001e4000c101924 */
[----:B0-----:R-:W-:-:S02]  /*9c30*/  @P1 IMAD.MOV.U32 R4, RZ, RZ, R6 ;  /* 0x000000ffff041224 */ /* 0x001fc400078e0006 */
[----:B------:R-:W-:-:S05]  /*9c40*/  @P1 IMAD.MOV.U32 R5, RZ, RZ, R7 ;  /* 0x000000ffff051224 */ /* 0x000fca00078e0007 */
[----:B------:R0:W-:Y:S04]  /*9c50*/  @P1 STG.E desc[UR36][R4.64+0x3e0], R13 ;  /* 0x0003e00d04001986 */ /* 0x0001e8000c101924 */
[----:B------:R0:W-:Y:S02]  /*9c60*/  @P0 STG.E desc[UR36][R6.64+0x3e4], R151 ;  /* 0x0003e49706000986 */ /* 0x0001e4000c101924 */
.L_x_282:
[----:B------:R-:W-:Y:S05]  /*9c70*/  BSYNC B0 ;  /* 0x0000000000007941 */ /* 0x000fea0003800000 */
.L_x_28:
[----:B------:R-:W-:Y:S01]  /*9c80*/  ULDC UR4, c[0x0][0xc] ;  /* 0x0000030000047ab9 */ /* 0x000fe20000000800 */
[----:B------:R-:W-:Y:S01]  /*9c90*/  ULDC UR5, c[0x0][0x10] ;  /* 0x0000040000057ab9 */ /* 0x000fe20000000800 */
[----:B0-----:R-:W0:Y:S01]  /*9ca0*/  LDC R3, c[0x0][0x14] ;  /* 0x00000500ff037b82 */ /* 0x001e220000000800 */
[----:B------:R-:W-:Y:S01]  /*9cb0*/  UIMAD.WIDE.U32 UR4, UR4, UR5, URZ ;  /* 0x00000005040472a5 */ /* 0x000fe2000f8e003f */
[----:B------:R-:W-:Y:S01]  /*9cc0*/  PRMT R0, RZ, 0x7610, R0 ;  /* 0x00007610ff007816 */ /* 0x000fe20000000000 */
[----:B-----5:R-:W-:Y:S02]  /*9cd0*/  IMAD.MOV.U32 R152, RZ, RZ, -0x1 ;  /* 0xffffffffff987424 */ /* 0x020fe400078e00ff */
[----:B------:R-:W-:Y:S02]  /*9ce0*/  IMAD.MOV.U32 R23, RZ, RZ, -0x1 ;  /* 0xffffffffff177424 */ /* 0x000fe400078e00ff */
[----:B0-----:R-:W-:-:S04]  /*9cf0*/  IMAD.WIDE.U32 R16, R3, UR4, R16 ;  /* 0x0000000403107c25 */ /* 0x001fc8000f8e0010 */
[----:B------:R-:W-:Y:S01]  /*9d00*/  IMAD R3, R3, UR5, RZ ;  /* 0x0000000503037c24 */ /* 0x000fe2000f8e02ff */
[----:B------:R-:W-:Y:S02]  /*9d10*/  ULDC.64 UR4, c[0x0][0x650] ;  /* 0x0001940000047ab9 */ /* 0x000fe40000000a00 */
[----:B------:R-:W-:Y:S01]  /*9d20*/  ISETP.GE.U32.AND P0, PT, R16, UR4, PT ;  /* 0x0000000410007c0c */ /* 0x000fe2000bf06070 */
[----:B------:R-:W-:-:S05]  /*9d30*/  IMAD.IADD R17, R17, 0x1, R3 ;  /* 0x0000000111117824 */ /* 0x000fca00078e0203 */
[----:B------:R-:W-:-:S13]  /*9d40*/  ISETP.GE.U32.AND.EX P0, PT, R17, UR5, PT, P0 ;  /* 0x0000000511007c0c */ /* 0x000fda000bf06100 */
[----:B------:R-:W-:Y:S05]  /*9d50*/  @P0 BRA `(.L_x_283) ;  /* 0x0000000400640947 */ /* 0x000fea0003800000 */
[----:B------:R-:W0:Y:S01]  /*9d60*/  S2R R12, SR_CTAID.X ;  /* 0x00000000000c7919 */ /* 0x000e220000002500 */
[----:B----4-:R-:W4:Y:S01]  /*9d70*/  LDC.64 R10, c[0x0][0x628] ;  /* 0x00018a00ff0a7b82 */ /* 0x010f220000000a00 */
[----:B------:R-:W-:Y:S01]  /*9d80*/  ULDC UR4, c[0x0][0x150] ;  /* 0x0000540000047ab9 */ /* 0x000fe20000000800 */
[----:B-123--:R-:W-:Y:S01]  /*9d90*/  IMAD.MOV.U32 R8, RZ, RZ, R16 ;  /* 0x000000ffff087224 */ /* 0x00efe200078e0010 */
[----:B------:R-:W1:Y:S01]  /*9da0*/  S2R R24, SR_CTAID.Y ;  /* 0x0000000000187919 */ /* 0x000e620000002600 */
[----:B------:R-:W-:-:S04]  /*9db0*/  IMAD.MOV.U32 R9, RZ, RZ, R17 ;  /* 0x000000ffff097224 */ /* 0x000fc800078e0011 */
[----:B------:R-:W2:Y:S08]  /*9dc0*/  LDC R21, c[0x0][0x144] ;  /* 0x00005100ff157b82 */ /* 0x000eb00000000800 */
[----:B------:R-:W3:Y:S08]  /*9dd0*/  LDC R0, c[0x0][0x630] ;  /* 0x00018c00ff007b82 */ /* 0x000ef00000000800 */
[----:B------:R-:W1:Y:S01]  /*9de0*/  LDC.64 R14, c[0x0][0x620] ;  /* 0x00018800ff0e7b82 */ /* 0x000e620000000a00 */
[----:B----4-:R-:W-:-:S04]  /*9df0*/  ISETP.NE.U32.AND P0, PT, R10, RZ, PT ;  /* 0x000000ff0a00720c */ /* 0x010fc80003f05070 */
[----:B------:R-:W-:Y:S02]  /*9e00*/  ISETP.NE.AND.EX P0, PT, R11, RZ, PT, P0 ;  /* 0x000000ff0b00720c */ /* 0x000fe40003f05300 */
[----:B0-----:R-:W-:-:S05]  /*9e10*/  I2FP.F32.U32 R3, R12 ;  /* 0x0000000c00037245 */ /* 0x001fca0000201000 */
[----:B------:R-:W-:-:S04]  /*9e20*/  FMUL R3, R3, UR4 ;  /* 0x0000000403037c20 */ /* 0x000fc80008400000 */
[----:B------:R0:W4:Y:S02]  /*9e30*/  F2I.U32.TRUNC.NTZ R20, R3 ;  /* 0x0000000300147305 */ /* 0x000124000020f000 */
[----:B--23--:R-:W-:Y:S05]  /*9e40*/  @!P0 BRA `(.L_x_284) ;  /* 0x0000000000288947 */ /* 0x00cfea0003800000 */
[----:B0-----:R-:W0:Y:S02]  /*9e50*/  LDC R3, c[0x0][0x634] ;  /* 0x00018d00ff037b82 */ /* 0x001e240000000800 */
        /* <DEDUP_REMOVED lines=9> */
.L_x_284:
[----:B------:R-:W2:Y:S01]  /*9ef0*/  LDC.64 R30, c[0x0][0x640] ;  /* 0x00019000ff1e7b82 */ /* 0x000ea20000000a00 */
[-CC-:B------:R-:W-:Y:S01]  /*9f00*/  SHF.R.U64 R23, R8, R0.reuse, R9.reuse ;  /* 0x0000000008177219 */ /* 0x180fe20000001209 */
[----:B----4-:R-:W-:Y:S01]  /*9f10*/  IMAD.MOV R20, RZ, RZ, -R20 ;  /* 0x000000ffff147224 */ /* 0x010fe200078e0a14 */
[----:B------:R-:W-:Y:S01]  /*9f20*/  SHF.R.U32.HI R0, RZ, R0, R9 ;  /* 0x00000000ff007219 */ /* 0x000fe20000011609 */
[----:B------:R-:W-:Y:S01]  /*9f30*/  ULDC UR4, c[0x0][0x154] ;  /* 0x0000550000047ab9 */ /* 0x000fe20000000800 */
[----:B0-----:R-:W-:Y:S01]  /*9f40*/  IADD3 R3, P0, RZ, -R23, RZ ;  /* 0x80000017ff037210 */ /* 0x001fe20007f1e0ff */
[----:B------:R-:W-:Y:S02]  /*9f50*/  IMAD R26, R21, R20, R12 ;  /* 0x00000014151a7224 */ /* 0x000fe400078e020c */
[----:B------:R-:W0:Y:S01]  /*9f60*/  LDC R6, c[0x0][0x618] ;  /* 0x00018600ff067b82 */ /* 0x000e220000000800 */
[----:B------:R-:W-:Y:S02]  /*9f70*/  IMAD.MOV.U32 R7, RZ, RZ, 0x1 ;  /* 0x00000001ff077424 */ /* 0x000fe400078e00ff */
[----:B------:R-:W-:-:S04]  /*9f80*/  IMAD.X R5, RZ, RZ, ~R0, P0 ;  /* 0x000000ffff057224 */ /* 0x000fc800000e0e00 */
[-C--:B-1----:R-:W-:Y:S01]  /*9f90*/  IMAD R0, R5, R14.reuse, RZ ;  /* 0x0000000e05007224 */ /* 0x082fe200078e02ff */
[----:B------:R-:W1:Y:S01]  /*9fa0*/  LDC R8, c[0x0][0x608] ;  /* 0x00018200ff087b82 */ /* 0x000e620000000800 */
[----:B------:R-:W-:-:S04]  /*9fb0*/  IMAD.WIDE.U32 R4, R3, R14, R16 ;  /* 0x0000000e03047225 */ /* 0x000fc800078e0010 */
[----:B------:R-:W-:Y:S01]  /*9fc0*/  IMAD R3, R3, R15, R0 ;  /* 0x0000000f03037224 */ /* 0x000fe200078e0200 */
[----:B------:R-:W-:Y:S02]  /*9fd0*/  I2FP.F32.U32 R0, R24 ;  /* 0x0000001800007245 */ /* 0x000fe40000201000 */
[----:B------:R-:W3:Y:S01]  /*9fe0*/  LDC R28, c[0x0][0x658] ;  /* 0x00019600ff1c7b82 */ /* 0x000ee20000000800 */
[----:B------:R-:W-:Y:S01]  /*9ff0*/  IMAD.IADD R3, R5, 0x1, R3 ;  /* 0x0000000105037824 */ /* 0x000fe200078e0203 */
[----:B--2---:R-:W-:Y:S01]  /*a000*/  ISETP.NE.U32.AND P0, PT, R30, RZ, PT ;  /* 0x000000ff1e00720c */ /* 0x004fe20003f05070 */
[----:B------:R-:W-:Y:S01]  /*a010*/  FMUL R0, R0, UR4 ;  /* 0x0000000400007c20 */ /* 0x000fe20008400000 */
[----:B------:R-:W-:Y:S02]  /*a020*/  IMAD.MOV.U32 R5, RZ, RZ, -0x1 ;  /* 0xffffffffff057424 */ /* 0x000fe400078e00ff */
[----:B------:R-:W-:Y:S01]  /*a030*/  ISETP.NE.AND.EX P0, PT, R31, RZ, PT, P0 ;  /* 0x000000ff1f00720c */ /* 0x000fe20003f05300 */
[----:B------:R2:W4:Y:S01]  /*a040*/  F2I.U32.TRUNC.NTZ R13, R0 ;  /* 0x00000000000d7305 */ /* 0x000522000020f000 */
[----:B------:R-:W2:Y:S01]  /*a050*/  LDC R15, c[0x0][0x148] ;  /* 0x00005200ff0f7b82 */ /* 0x000ea20000000800 */
[----:B0-----:R-:W-:-:S02]  /*a060*/  SHF.R.U64 R12, R4, R6, R3 ;  /* 0x00000006040c7219 */ /* 0x001fc40000001203 */
[----:B------:R-:W-:-:S05]  /*a070*/  SHF.R.U32.HI R3, RZ, R6, R3 ;  /* 0x00000006ff037219 */ /* 0x000fca0000011603 */
[----:B------:R-:W0:Y:S01]  /*a080*/  LDC R20, c[0x0][0x600] ;  /* 0x00018000ff147b82 */ /* 0x000e220000000800 */
[-CC-:B-1----:R-:W-:Y:S02]  /*a090*/  SHF.R.U64 R10, R12, R8.reuse, R3.reuse ;  /* 0x000000080c0a7219 */ /* 0x182fe40000001203 */
[----:B------:R-:W-:-:S05]  /*a0a0*/  SHF.R.U32.HI R3, RZ, R8, R3 ;  /* 0x00000008ff037219 */ /* 0x000fca0000011603 */
[----:B------:R-:W1:Y:S01]  /*a0b0*/  LDC R21, c[0x0][0x648] ;  /* 0x00019200ff157b82 */ /* 0x000e620000000800 */
[-C--:B---3--:R-:W-:Y:S02]  /*a0c0*/  SHF.L.U32 R4, R5, R28.reuse, RZ ;  /* 0x0000001c05047219 */ /* 0x088fe400000006ff */
[-CC-:B------:R-:W-:Y:S02]  /*a0d0*/  SHF.R.U64 R14, R10, R28.reuse, R3.reuse ;  /* 0x0000001c0a0e7219 */ /* 0x180fe40000001203 */
[----:B------:R-:W-:Y:S02]  /*a0e0*/  SHF.R.U32.HI R5, RZ, R28, R3 ;  /* 0x0000001cff057219 */ /* 0x000fe40000011603 */
[----:B------:R-:W-:Y:S01]  /*a0f0*/  LOP3.LUT R153, RZ, R4, RZ, 0x33, !PT ;  /* 0x00000004ff997212 */ /* 0x000fe200078e33ff */
[----:B------:R-:W3:Y:S01]  /*a100*/  LDC R25, c[0x0][0x638] ;  /* 0x00018e00ff197b82 */ /* 0x000ee20000000800 */
[----:B------:R-:W-:Y:S01]  /*a110*/  SHF.L.U32 R28, R7, R28, RZ ;  /* 0x0000001c071c7219 */ /* 0x000fe200000006ff */
[----:B------:R-:W-:-:S06]  /*a120*/  IMAD.MOV.U32 R4, RZ, RZ, R14 ;  /* 0x000000ffff047224 */ /* 0x000fcc00078e000e */
[----:B------:R-:W0:Y:S01]  /*a130*/  LDC R27, c[0x0][0x610] ;  /* 0x00018400ff1b7b82 */ /* 0x000e220000000800 */
[----:B----4-:R-:W-:Y:S05]  /*a140*/  @!P0 BRA `(.L_x_285) ;  /* 0x0000000000288947 */ /* 0x010fea0003800000 */
[----:B------:R-:W4:Y:S02]  /*a150*/  LDC R3, c[0x0][0x64c] ;  /* 0x00019300ff037b82 */ /* 0x000f240000000800 */
[----:B----4-:R-:W-:-:S05]  /*a160*/  IADD3 R3, P0, R14, R3, RZ ;  /* 0x000000030e037210 */ /* 0x010fca0007f1e0ff */
        /* <DEDUP_REMOVED lines=8> */
.L_x_285:
[----:B------:R-:W-:Y:S01]  /*a1f0*/  ISETP.NE.AND P0, PT, R2, 0x1, PT ;  /* 0x000000010200780c */ /* 0x000fe20003f05270 */
[----:B------:R-:W-:Y:S01]  /*a200*/  IMAD.MOV R13, RZ, RZ, -R13 ;  /* 0x000000ffff0d7224 */ /* 0x000fe200078e0a0d */
[----:B-12---:R-:W-:Y:S01]  /*a210*/  SHF.R.U64 R0, R4, R21, R5 ;  /* 0x0000001504007219 */ /* 0x006fe20000001205 */
[----:B0-----:R-:W-:Y:S01]  /*a220*/  VIADD R5, R20, 0xffffffff ;  /* 0xffffffff14057836 */ /* 0x001fe20000000000 */
[----:B------:R-:W-:-:S03]  /*a230*/  LOP3.LUT R153, R10, R153, RZ, 0xc0, !PT ;  /* 0x000000990a997212 */ /* 0x000fc600078ec0ff */
[----:B------:R-:W-:Y:S01]  /*a240*/  IMAD.MOV R3, RZ, RZ, -R0 ;  /* 0x000000ffff037224 */ /* 0x000fe200078e0a00 */
[----:B------:R-:W-:Y:S01]  /*a250*/  LOP3.LUT R5, R12, R5, RZ, 0xc0, !PT ;  /* 0x000000050c057212 */ /* 0x000fe200078ec0ff */
[----:B------:R-:W-:Y:S02]  /*a260*/  IMAD R153, R28, R0, R153 ;  /* 0x000000001c997224 */ /* 0x000fe400078e0299 */
[----:B---3--:R-:W-:Y:S02]  /*a270*/  IMAD R0, R3, R25, R14 ;  /* 0x0000001903007224 */ /* 0x008fe400078e020e */
[----:B------:R-:W-:Y:S02]  /*a280*/  @P0 IMAD R26, R15, R13, R24 ;  /* 0x0000000d0f1a0224 */ /* 0x000fe400078e0218 */
[----:B------:R-:W-:Y:S02]  /*a290*/  IMAD R4, R0, R20, R5 ;  /* 0x0000001400047224 */ /* 0x000fe400078e0205 */
[----:B------:R-:W-:-:S02]  /*a2a0*/  IMAD R153, R153, R27, R26 ;  /* 0x0000001b99997224 */ /* 0x000fc400078e021a */
[----:B------:R-:W-:-:S03]  /*a2b0*/  IMAD.MOV.U32 R3, RZ, RZ, 0x1 ;  /* 0x00000001ff037424 */ /* 0x000fc600078e00ff */
[----:B------:R-:W-:Y:S02]  /*a2c0*/  SEL R152, R4, R153, !P0 ;  /* 0x0000009904987207 */ /* 0x000fe40004000000 */
[----:B------:R-:W-:Y:S02]  /*a2d0*/  PRMT R0, R3, 0x7610, R0 ;  /* 0x0000761003007816 */ /* 0x000fe40000000000 */
[----:B------:R-:W-:-:S07]  /*a2e0*/  SEL R153, R153, R4, !P0 ;  /* 0x0000000499997207 */ /* 0x000fce0004000000 */
.L_x_283:
[----:B------:R-:W-:-:S13]  /*a2f0*/  LOP3.LUT P0, RZ, R0, 0xff, RZ, 0xc0, !PT ;  /* 0x000000ff00ff7812 */ /* 0x000fda000780c0ff */
[----:B------:R-:W-:Y:S05]  /*a300*/  @P0 BRA `(.L_x_286) ;  /* 0xffffff6800f80947 */ /* 0x000fea000383ffff */
[----:B------:R-:W-:Y:S05]  /*a310*/  EXIT ;  /* 0x000000000000794d */ /* 0x000fea0003800000 */
.L_x_3:
[----:B0-----:R-:W-:Y:S01]  /*a320*/  ULDC.64 UR4, c[0x0][0x650] ;  /* 0x0001940000047ab9 */ /* 0x001fe20000000a00 */
        /* <DEDUP_REMOVED lines=25> */
.L_x_288:
[--C-:B------:R-:W-:Y:S01]  /*a4c0*/  SHF.R.U64 R12, R10, R14, R11.reuse ;  /* 0x0000000e0a0c7219 */ /* 0x100fe2000000120b */
[----:B------:R-:W0:Y:S01]  /*a4d0*/  LDC R22, c[0x0][0x618] ;  /* 0x00018600ff167b82 */ /* 0x000e220000000800 */
[----:B------:R-:W-:Y:S01]  /*a4e0*/  I2FP.F32.U32 R6, R4 ;  /* 0x0000000400067245 */ /* 0x000fe20000201000 */
[----:B------:R-:W-:Y:S01]  /*a4f0*/  ULDC UR4, c[0x0][0x150] ;  /* 0x0000540000047ab9 */ /* 0x000fe20000000800 */
[----:B------:R-:W-:Y:S02]  /*a500*/  SHF.R.U32.HI R5, RZ, R14, R11 ;  /* 0x0000000eff057219 */ /* 0x000fe4000001160b */
[----:B------:R-:W-:Y:S01]  /*a510*/  IADD3 R9, P0, RZ, -R12, RZ ;  /* 0x8000000cff097210 */ /* 0x000fe20007f1e0ff */
[----:B------:R-:W-:Y:S01]  /*a520*/  FMUL R11, R6, UR4 ;  /* 0x00000004060b7c20 */ /* 0x000fe20008400000 */
[----:B------:R-:W-:Y:S01]  /*a530*/  ULDC UR4, c[0x0][0x154] ;  /* 0x0000550000047ab9 */ /* 0x000fe20000000800 */
[----:B------:R-:W1:Y:S02]  /*a540*/  LDC.64 R24, c[0x0][0x640] ;  /* 0x00019000ff187b82 */ /* 0x000e640000000a00 */
[----:B------:R-:W-:-:S02]  /*a550*/  IMAD.X R5, RZ, RZ, ~R5, P0 ;  /* 0x000000ffff057224 */ /* 0x000fc400000e0e05 */
[----:B------:R-:W2:Y:S01]  /*a560*/  F2I.U32.TRUNC.NTZ R11, R11 ;  /* 0x0000000b000b7305 */ /* 0x000ea2000020f000 */
[----:B------:R-:W-:-:S03]  /*a570*/  IMAD.WIDE.U32 R6, R9, R20, R16 ;  /* 0x0000001409067225 */ /* 0x000fc600078e0010 */
[----:B------:R-:W3:Y:S01]  /*a580*/  LDC R13, c[0x0][0x144] ;  /* 0x00005100ff0d7b82 */ /* 0x000ee20000000800 */
[----:B------:R-:W-:-:S04]  /*a590*/  IMAD R8, R5, R20, RZ ;  /* 0x0000001405087224 */ /* 0x000fc800078e02ff */
[----:B------:R-:W-:Y:S02]  /*a5a0*/  IMAD R5, R9, R21, R8 ;  /* 0x0000001509057224 */ /* 0x000fe400078e0208 */
[----:B------:R-:W-:Y:S01]  /*a5b0*/  IMAD.MOV.U32 R8, RZ, RZ, -0x1 ;  /* 0xffffffffff087424 */ /* 0x000fe200078e00ff */
[----:B------:R-:W4:Y:S01]  /*a5c0*/  LDC R14, c[0x0][0x608] ;  /* 0x00018200ff0e7b82 */ /* 0x000f220000000800 */
[----:B------:R-:W-:Y:S01]  /*a5d0*/  IMAD.IADD R5, R7, 0x1, R5 ;  /* 0x0000000107057824 */ /* 0x000fe200078e0205 */
[----:B------:R-:W-:-:S04]  /*a5e0*/  I2FP.F32.U32 R7, R3 ;  /* 0x0000000300077245 */ /* 0x000fc80000201000 */
[-C--:B0-----:R-:W-:Y:S01]  /*a5f0*/  SHF.R.U64 R10, R6, R22.reuse, R5 ;  /* 0x00000016060a7219 */ /* 0x081fe20000001205 */
[----:B--2---:R-:W-:Y:S01]  /*a600*/  IMAD.MOV R6, RZ, RZ, -R11 ;  /* 0x000000ffff067224 */ /* 0x004fe200078e0a0b */
[----:B------:R-:W0:Y:S01]  /*a610*/  LDC R9, c[0x0][0x658] ;  /* 0x00019600ff097b82 */ /* 0x000e220000000800 */
[----:B-1----:R-:W-:Y:S01]  /*a620*/  ISETP.NE.U32.AND P0, PT, R24, RZ, PT ;  /* 0x000000ff1800720c */ /* 0x002fe20003f05070 */
[----:B------:R-:W-:Y:S01]  /*a630*/  FMUL R7, R7, UR4 ;  /* 0x0000000407077c20 */ /* 0x000fe20008400000 */
[----:B------:R-:W-:Y:S02]  /*a640*/  SHF.R.U32.HI R5, RZ, R22, R5 ;  /* 0x00000016ff057219 */ /* 0x000fe40000011605 */
[----:B------:R-:W-:-:S03]  /*a650*/  ISETP.NE.AND.EX P0, PT, R25, RZ, PT, P0 ;  /* 0x000000ff1900720c */ /* 0x000fc60003f05300 */
[----:B------:R-:W1:Y:S01]  /*a660*/  LDC R20, c[0x0][0x148] ;  /* 0x00005200ff147b82 */ /* 0x000e620000000800 */
[----:B---3--:R-:W-:Y:S02]  /*a670*/  IMAD R23, R13, R6, R4 ;  /* 0x000000060d177224 */ /* 0x008fe400078e0204 */
[----:B------:R-:W-:-:S05]  /*a680*/  IMAD.MOV.U32 R6, RZ, RZ, 0x1 ;  /* 0x00000001ff067424 */ /* 0x000fca00078e00ff */
[----:B------:R-:W2:Y:S01]  /*a690*/  LDC R21, c[0x0][0x600] ;  /* 0x00018000ff157b82 */ /* 0x000ea20000000800 */
[-CC-:B----4-:R-:W-:Y:S02]  /*a6a0*/  SHF.R.U64 R13, R10, R14.reuse, R5.reuse ;  /* 0x0000000e0a0d7219 */ /* 0x190fe40000001205 */
[----:B------:R-:W-:Y:S02]  /*a6b0*/  SHF.R.U32.HI R4, RZ, R14, R5 ;  /* 0x0000000eff047219 */ /* 0x000fe40000011605 */
[----:B------:R3:W4:Y:S03]  /*a6c0*/  F2I.U32.TRUNC.NTZ R14, R7 ;  /* 0x00000007000e7305 */ /* 0x000726000020f000 */
[----:B------:R-:W1:Y:S01]  /*a6d0*/  LDC R26, c[0x0][0x648] ;  /* 0x00019200ff1a7b82 */ /* 0x000e620000000800 */
[-C--:B0-----:R-:W-:Y:S02]  /*a6e0*/  SHF.R.U64 R15, R13, R9.reuse, R4 ;  /* 0x000000090d0f7219 */ /* 0x081fe40000001204 */
[----:B------:R-:W-:-:S02]  /*a6f0*/  SHF.L.U32 R8, R8, R9, RZ ;  /* 0x0000000908087219 */ /* 0x000fc400000006ff */
[-C--:B------:R-:W-:Y:S01]  /*a700*/  SHF.R.U32.HI R5, RZ, R9.reuse, R4 ;  /* 0x00000009ff057219 */ /* 0x080fe20000011604 */
[----:B------:R-:W-:Y:S01]  /*a710*/  IMAD.MOV.U32 R4, RZ, RZ, R15 ;  /* 0x000000ffff047224 */ /* 0x000fe200078e000f */
[----:B------:R-:W-:Y:S01]  /*a720*/  SHF.L.U32 R22, R6, R9, RZ ;  /* 0x0000000906167219 */ /* 0x000fe200000006ff */
[----:B------:R-:W0:Y:S01]  /*a730*/  LDC R27, c[0x0][0x638] ;  /* 0x00018e00ff1b7b82 */ /* 0x000e220000000800 */
[----:B------:R-:W-:-:S07]  /*a740*/  LOP3.LUT R28, RZ, R8, RZ, 0x33, !PT ;  /* 0x00000008ff1c7212 */ /* 0x000fce00078e33ff */
        /* <DEDUP_REMOVED lines=12> */
.L_x_289:
[----:B------:R-:W-:Y:S01]  /*a810*/  ISETP.NE.AND P0, PT, R2, 0x1, PT ;  /* 0x000000010200780c */ /* 0x000fe20003f05270 */
[----:B--2---:R-:W-:Y:S01]  /*a820*/  VIADD R7, R21, 0xffffffff ;  /* 0xffffffff15077836 */ /* 0x004fe20000000000 */
[----:B-1----:R-:W-:Y:S01]  /*a830*/  SHF.R.U64 R5, R4, R26, R5 ;  /* 0x0000001a04057219 */ /* 0x002fe20000001205 */
[----:B------:R-:W-:Y:S01]  /*a840*/  IMAD.MOV R14, RZ, RZ, -R14 ;  /* 0x000000ffff0e7224 */ /* 0x000fe200078e0a0e */
[----:B------:R-:W-:Y:S01]  /*a850*/  LOP3.LUT R4, R13, R28, RZ, 0xc0, !PT ;  /* 0x0000001c0d047212 */ /* 0x000fe200078ec0ff */
[----:B------:R-:W-:Y:S01]  /*a860*/  IMAD.MOV.U32 R8, RZ, RZ, R12 ;  /* 0x000000ffff087224 */ /* 0x000fe200078e000c */
[----:B------:R-:W-:Y:S01]  /*a870*/  LOP3.LUT R10, R10, R7, RZ, 0xc0, !PT ;  /* 0x000000070a0a7212 */ /* 0x000fe200078ec0ff */
[----:B------:R-:W-:Y:S02]  /*a880*/  IMAD.MOV R6, RZ, RZ, -R5 ;  /* 0x000000ffff067224 */ /* 0x000fe400078e0a05 */
[----:B------:R-:W-:-:S04]  /*a890*/  IMAD R4, R22, R5, R4 ;  /* 0x0000000516047224 */ /* 0x000fc800078e0204 */
[----:B------:R-:W-:Y:S02]  /*a8a0*/  @P0 IMAD R23, R20, R14, R3 ;  /* 0x0000000e14170224 */ /* 0x000fe400078e0203 */
[----:B0-----:R-:W-:Y:S02]  /*a8b0*/  IMAD R3, R6, R27, R15 ;  /* 0x0000001b06037224 */ /* 0x001fe400078e020f */
[----:B------:R-:W-:Y:S02]  /*a8c0*/  IMAD R7, R4, R29, R23 ;  /* 0x0000001d04077224 */ /* 0x000fe400078e0217 */
[----:B------:R-:W-:Y:S02]  /*a8d0*/  IMAD R4, R3, R21, R10 ;  /* 0x0000001503047224 */ /* 0x000fe400078e020a */
[----:B------:R-:W-:-:S03]  /*a8e0*/  IMAD.MOV.U32 R6, RZ, RZ, 0x1 ;  /* 0x00000001ff067424 */ /* 0x000fc600078e00ff */
[----:B------:R-:W-:Y:S02]  /*a8f0*/  SEL R9, R4, R7, !P0 ;  /* 0x0000000704097207 */ /* 0x000fe40004000000 */
[----:B------:R-:W-:-:S07]  /*a900*/  SEL R7, R7, R4, !P0 ;  /* 0x0000000407077207 */ /* 0x000fce0004000000 */
.L_x_287:
[----:B------:R-:W-:-:S08]  /*a910*/  NOP ;  /* 0x0000000000007918 */ /* 0x000fd00000000000 */
[----:B------:R-:W0:-:S00]  /*a920*/  USETMAXREG.DEALLOC.CTAPOOL 0x28 ;  /* 0x00000028000079c8 */ /* 0x000e0000080e0500 */
[----:B0-----:R-:W-:-:S13]  /*a930*/  ISETP.NE.AND P0, PT, R0, RZ, PT ;  /* 0x000000ff0000720c */ /* 0x001fda0003f05270 */
[----:B------:R-:W-:Y:S05]  /*a940*/  @P0 EXIT ;  /* 0x000000000000094d */ /* 0x000fea0003800000 */
[----:B------:R-:W-:Y:S01]  /*a950*/  LOP3.LUT P0, RZ, R6, 0xff, RZ, 0xc0, !PT ;  /* 0x000000ff06ff7812 */ /* 0x000fe2000780c0ff */
[----:B------:R-:W-:Y:S02]  /*a960*/  IMAD.MOV.U32 R3, RZ, RZ, 0x1 ;  /* 0x00000001ff037424 */ /* 0x000fe400078e00ff */
[----:B------:R-:W-:-:S10]  /*a970*/  IMAD.MOV.U32 R0, RZ, RZ, RZ ;  /* 0x000000ffff007224 */ /* 0x000fd400078e00ff */
[----:B------:R-:W-:Y:S05]  /*a980*/  @!P0 BRA `(.L_x_290) ;  /* 0x0000000c00648947 */ /* 0x000fea0003800000 */
[----:B------:R-:W0:Y:S01]  /*a990*/  LDC R0, c[0x0][0x28c] ;  /* 0x0000a300ff007b82 */ /* 0x000e220000000800 */
[----:B------:R-:W-:Y:S01]  /*a9a0*/  ULDC UR5, c[0x0][0x658] ;  /* 0x0001960000057ab9 */ /* 0x000fe20000000800 */
[----:B------:R-:W-:Y:S01]  /*a9b0*/  UMOV UR7, 0xffffffff ;  /* 0xffffffff00077882 */ /* 0x000fe20000000000 */
[----:B------:R-:W-:Y:S01]  /*a9c0*/  ULDC UR6, c[0x0][0xc] ;  /* 0x0000030000067ab9 */ /* 0x000fe20000000800 */
[----:B------:R-:W-:Y:S01]  /*a9d0*/  USHF.L.U32 UR9, UR7, UR5, URZ ;  /* 0x0000000507097299 */ /* 0x000fe2000800063f */
[C---:B------:R-:W-:Y:S01]  /*a9e0*/  LOP3.LUT P2, RZ, R18.reuse, 0x7f, RZ, 0xc0, !PT ;  /* 0x0000007f12ff7812 */ /* 0x040fe2000784c0ff */
[----:B------:R-:W-:Y:S01]  /*a9f0*/  UMOV UR8, 0x1 ;  /* 0x0000000100087882 */ /* 0x000fe20000000000 */
[----:B------:R-:W-:Y:S01]  /*aa00*/  ULDC UR7, c[0x0][0x10] ;  /* 0x0000040000077ab9 */ /* 0x000fe20000000800 */
[----:B------:R-:W-:Y:S01]  /*aa10*/  LOP3.LUT P0, RZ, R18, 0x1f, RZ, 0xc0, !PT ;  /* 0x0000001f12ff7812 */ /* 0x000fe2000780c0ff */
[----:B------:R-:W-:Y:S01]  /*aa20*/  UIMAD.WIDE.U32 UR6, UR6, UR7, URZ ;  /* 0x00000007060672a5 */ /* 0x000fe2000f8e003f */
[----:B------:R-:W-:Y:S01]  /*aa30*/  BSSY B0, `(.L_x_290) ;  /* 0x00000ce000007945 */ /* 0x000fe20003800000 */
[----:B------:R-:W-:Y:S01]  /*aa40*/  USHF.L.U32 UR5, UR8, UR5, URZ ;  /* 0x0000000508057299 */ /* 0x000fe2000800063f */
[----:B------:R-:W-:Y:S01]  /*aa50*/  IMAD.MOV.U32 R11, RZ, RZ, 0x1 ;  /* 0x00000001ff0b7424 */ /* 0x000fe200078e00ff */
[----:B------:R-:W-:Y:S01]  /*aa60*/  LOP3.LUT R18, R19, 0x2, RZ, 0xfc, !PT ;  /* 0x0000000213127812 */ /* 0x000fe200078efcff */
[----:B------:R-:W-:Y:S01]  /*aa70*/  ULDC UR8, c[0x0][0x14] ;  /* 0x0000050000087ab9 */ /* 0x000fe20000000800 */
[----:B------:R-:W-:Y:S01]  /*aa80*/  PLOP3.LUT P0, PT, P0, P2, PT, 0x8a, 0x0 ;  /* 0x000000000000781c */ /* 0x000fe20000705172 */
[----:B------:R-:W-:-:S02]  /*aa90*/  UIMAD.WIDE.U32 UR30, UR6, UR8, URZ ;  /* 0x00000008061e72a5 */ /* 0x000fc4000f8e003f */
[----:B------:R-:W-:Y:S01]  /*aaa0*/  UIMAD UR7, UR7, UR8, URZ ;  /* 0x00000008070772a4 */ /* 0x000fe2000f8e023f */
[----:B------:R-:W-:Y:S01]  /*aab0*/  ULDC UR4, c[0x0][0x600] ;  /* 0x0001800000047ab9 */ /* 0x000fe20000000800 */
[----:B------:R-:W-:Y:S02]  /*aac0*/  ULOP3.LUT UR6, URZ, UR9, URZ, 0x33, !UPT ;  /* 0x000000093f067292 */ /* 0x000fe4000f8e333f */
[----:B------:R-:W-:Y:S01]  /*aad0*/  UIADD3 UR4, UR4, -0x1, URZ ;  /* 0xffffffff04047890 */ /* 0x000fe2000fffe03f */
[----:B0-----:R-:W-:Y:S01]  /*aae0*/  VIADD R0, R0, 0x3f ;  /* 0x0000003f00007836 */ /* 0x001fe20000000000 */
[----:B------:R-:W-:Y:S01]  /*aaf0*/  UIADD3 UR7, UR31, UR7, URZ ;  /* 0x000000071f077290 */ /* 0x000fe2000fffe03f */
[----:B------:R-:W-:-:S03]  /*ab00*/  ULDC.64 UR38, c[0x0][0x198] ;  /* 0x0000660000267ab9 */ /* 0x000fc60000000a00 */
[----:B------:R-:W-:-:S04]  /*ab10*/  SHF.R.S32.HI R3, RZ, 0x1f, R0 ;  /* 0x0000001fff037819 */ /* 0x000fc80000011400 */
[----:B------:R-:W-:Y:S01]  /*ab20*/  LEA.HI R3, R3, R0, RZ, 0x6 ;  /* 0x0000000003037211 */ /* 0x000fe200078f30ff */
[----:B------:R-:W-:-:S03]  /*ab30*/  IMAD.MOV.U32 R0, RZ, RZ, RZ ;  /* 0x000000ffff007224 */ /* 0x000fc600078e00ff */
[----:B------:R-:W-:Y:S01]  /*ab40*/  SHF.R.S32.HI R13, RZ, 0x6, R3 ;  /* 0x00000006ff0d7819 */ /* 0x000fe20000011403 */
[----:B------:R-:W-:-:S04]  /*ab50*/  IMAD.MOV.U32 R3, RZ, RZ, 0x1 ;  /* 0x00000001ff037424 */ /* 0x000fc800078e00ff */
[----:B------:R-:W-:-:S07]  /*ab60*/  VIADD R10, R13, 0x1 ;  /* 0x000000010d0a7836 */ /* 0x000fce0000000000 */
.L_x_302:
[----:B------:R-:W-:-:S03]  /*ab70*/  UMOV UR8, 0xffffffff ;  /* 0xffffffff00087882 */ /* 0x000fc60000000000 */
[----:B------:R-:W-:Y:S05]  /*ab80*/  BRA.DIV UR8, `(.L_x_291) ;  /* 0x0000000e08887947 */ /* 0x000fea000b800000 */
[----:B------:R-:W-:-:S13]  /*ab90*/  ELECT P6, URZ, PT ;  /* 0x00000000003f782f */ /* 0x000fda00038c0000 */
.L_x_311:
[----:B------:R-:W0:Y:S01]  /*aba0*/  LDC R4, c[0x0][0x28c] ;  /* 0x0000a300ff047b82 */ /* 0x000e220000000800 */
[----:B------:R-:W-:Y:S01]  /*abb0*/  BSSY B1, `(.L_x_292) ;  /* 0x0000043000017945 */ /* 0x000fe20003800000 */
[----:B0-----:R-:W-:-:S13]  /*abc0*/  ISETP.LT.OR P6, PT, R4, 0x1, !P6 ;  /* 0x000000010400780c */ /* 0x001fda00077c1670 */
[----:B------:R-:W-:Y:S05]  /*abd0*/  @P6 BRA `(.L_x_293) ;  /* 0x0000000400006947 */ /* 0x000fea0003800000 */
[----:B------:R-:W-:Y:S02]  /*abe0*/  IMAD.SHL.U32 R14, R7, 0x80, RZ ;  /* 0x00000080070e7824 */ /* 0x000fe400078e00ff */
[----:B------:R-:W-:Y:S02]  /*abf0*/  IMAD.SHL.U32 R15, R9, 0x100, RZ ;  /* 0x00000100090f7824 */ /* 0x000fe400078e00ff */
[----:B------:R-:W-:Y:S02]  /*ac00*/  IMAD.MOV.U32 R20, RZ, RZ, RZ ;  /* 0x000000ffff147224 */ /* 0x000fe400078e00ff */
[----:B------:R-:W-:Y:S02]  /*ac10*/  IMAD.MOV.U32 R4, RZ, RZ, R10 ;  /* 0x000000ffff047224 */ /* 0x000fe400078e000a */
[----:B------:R-:W-:Y:S02]  /*ac20*/  IMAD.MOV.U32 R5, RZ, RZ, R3 ;  /* 0x000000ffff057224 */ /* 0x000fe400078e0003 */
[----:B------:R-:W-:-:S07]  /*ac30*/  IMAD.MOV.U32 R6, RZ, RZ, R0 ;  /* 0x000000ffff067224 */ /* 0x000fce00078e0000 */
.L_x_297:
[----:B------:R-:W0:Y:S01]  /*ac40*/  S2R R12, SR_CgaCtaId ;  /* 0x00000000000c7919 */ /* 0x000e220000008800 */
[----:B------:R-:W-:Y:S01]  /*ac50*/  MOV R7, 0x400 ;  /* 0x0000040000077802 */ /* 0x000fe20000000f00 */
[----:B------:R-:W1:Y:S03]  /*ac60*/  @!P2 LDC R9, c[0x0][0x500] ;  /* 0x00014000ff09ab82 */ /* 0x000e660000000800 */
[----:B0-----:R-:W-:Y:S02]  /*ac70*/  LEA R21, R12, R7, 0x18 ;  /* 0x000000070c157211 */ /* 0x001fe400078ec0ff */
[----:B------:R-:W-:-:S03]  /*ac80*/  SHF.L.U32 R7, R5, 0x1f, RZ ;  /* 0x0000001f05077819 */ /* 0x000fc600000006ff */
[----:B------:R-:W-:-:S04]  /*ac90*/  IMAD R12, R6, 0x8, R21 ;  /* 0x00000008060c7824 */ /* 0x000fc800078e0215 */
[----:B------:R-:W0:Y:S02]  /*aca0*/  SYNCS.PHASECHK.TRANS64.TRYWAIT P1, [R12+URZ+0x10], R7 ;  /* 0x000010070c0075a7 */ /* 0x000e24000802017f */
[----:B01----:R-:W-:Y:S05]  /*acb0*/  @!P1 BRA `(.L_x_294) ;  /* 0x0000000c005c9947 */ /* 0x003fea0003800000 */
.L_x_312:
[----:B0-----:R-:W-:Y:S01]  /*acc0*/  PRMT R7, R18, 0x9910, RZ ;  /* 0x0000991012077816 */ /* 0x001fe200000000ff */
[----:B------:R0:W-:Y:S03]  /*acd0*/  @!P2 SYNCS.ARRIVE.TRANS64 RZ, [R12+URZ], R9 ;  /* 0x000000090cffa9a7 */ /* 0x0001e6000800003f */
[----:B------:R-:W-:-:S13]  /*ace0*/  ISETP.NE.AND P1, PT, R7, 0x2, PT ;  /* 0x000000020700780c */ /* 0x000fda0003f25270 */
[----:B0-----:R-:W-:Y:S05]  /*acf0*/  @P1 BRA `(.L_x_295) ;  /* 0x0000000000041947 */ /* 0x001fea0003800000 */
[----:B------:R-:W-:Y:S01]  /*ad00*/  BPT.TRAP 0x1 ;  /* 0x000000040000795c */ /* 0x000fe20000300000 */
.L_x_295:
[----:B------:R-:W-:Y:S05]  /*ad10*/  @P0 BRA `(.L_x_296) ;  /* 0x0000000000040947 */ /* 0x000fea0003800000 */
[----:B------:R-:W-:Y:S01]  /*ad20*/  BPT.TRAP 0x1 ;  /* 0x000000040000795c */ /* 0x000fe20000300000 */
.L_x_296:
[--C-:B------:R-:W-:Y:S01]  /*ad30*/  IMAD R7, R6, 0x8000, R21.reuse ;  /* 0x0000800006077824 */ /* 0x100fe200078e0215 */
[----:B------:R-:W-:Y:S01]  /*ad40*/  R2UR UR34, R20 ;  /* 0x00000000142272ca */ /* 0x000fe200000e0000 */
[----:B------:R-:W-:Y:S01]  /*ad50*/  IMAD R21, R6, 0x10000, R21 ;  /* 0x0001000006157824 */ /* 0x000fe200078e0215 */
[----:B------:R-:W-:Y:S01]  /*ad60*/  R2UR UR33, R12 ;  /* 0x000000000c2172ca */ /* 0x000fe200000e0000 */
[----:B------:R-:W-:Y:S01]  /*ad70*/  VIADD R4, R4, 0xffffffff ;  /* 0xffffffff04047836 */ /* 0x000fe20000000000 */
[----:B------:R-:W-:Y:S01]  /*ad80*/  R2UR UR24, R7 ;  /* 0x00000000071872ca */ /* 0x000fe200000e0000 */
[----:B------:R-:W-:Y:S01]  /*ad90*/  UIADD3 UR14, UP0, UR38, 0xf0, URZ ;  /* 0x000000f0260e7890 */ /* 0x000fe2000ff1e03f */
[----:B------:R-:W-:Y:S01]  /*ada0*/  R2UR UR8, R21 ;  /* 0x00000000150872ca */ /* 0x000fe200000e0000 */
[----:B------:R-:W-:Y:S01]  /*adb0*/  UIADD3 UR40, UP1, UR38, 0x1f0, URZ ;  /* 0x000001f026287890 */ /* 0x000fe2000ff3e03f */
[----:B------:R-:W-:Y:S01]  /*adc0*/  R2UR UR36, R8 ;  /* 0x00000000082472ca */ /* 0x000fe200000e0000 */
[----:B------:R-:W-:Y:S01]  /*add0*/  UIADD3.X UR15, URZ, UR39, URZ, UP0, !UPT ;  /* 0x000000273f0f7290 */ /* 0x000fe200087fe43f */
[----:B------:R-:W-:Y:S01]  /*ade0*/  R2UR UR35, R14 ;  /* 0x000000000e2372ca */ /* 0x000fe200000e0000 */
[----:B------:R-:W-:Y:S01]  /*adf0*/  UIADD3.X UR41, URZ, UR39, URZ, UP1, !UPT ;  /* 0x000000273f297290 */ /* 0x000fe20008ffe43f */
[----:B------:R-:W-:Y:S01]  /*ae00*/  R2UR UR19, R15 ;  /* 0x000000000f1372ca */ /* 0x000fe200000e0000 */
[----:B------:R-:W-:Y:S01]  /*ae10*/  UIADD3 UR26, UR34, 0x20, URZ ;  /* 0x00000020221a7890 */ /* 0x000fe2000fffe03f */
[----:B------:R-:W-:Y:S01]  /*ae20*/  ISETP.GT.AND P3, PT, R4, 0x1, PT ;  /* 0x000000010400780c */ /* 0x000fe20003f64270 */
[----:B------:R-:W-:Y:S01]  /*ae30*/  VIADD R6, R6, 0x1 ;  /* 0x0000000106067836 */ /* 0x000fe20000000000 */
[----:B------:R-:W-:Y:S01]  /*ae40*/  UMOV UR22, 0x0 ;  /* 0x0000000000167882 */ /* 0x000fe20000000000 */
[----:B------:R-:W-:Y:S01]  /*ae50*/  UIADD3 UR32, UR24, 0x100, URZ ;  /* 0x0000010018207890 */ /* 0x000fe2000fffe03f */
[----:B------:R-:W-:Y:S01]  /*ae60*/  VIADD R20, R20, 0x40 ;  /* 0x0000004014147836 */ /* 0x000fe20000000000 */
[----:B------:R-:W-:Y:S01]  /*ae70*/  UIADD3 UR24, UR24, 0x4100, URZ ;  /* 0x0000410018187890 */ /* 0x000fe2000fffe03f */
[----:B------:R-:W-:Y:S01]  /*ae80*/  ISETP.NE.AND P1, PT, R6, 0x2, PT ;  /* 0x000000020600780c */ /* 0x000fe20003f25270 */
[----:B------:R-:W-:-:S02]  /*ae90*/  UIADD3 UR16, UR8, 0x10100, URZ ;  /* 0x0001010008107890 */ /* 0x000fc4000fffe03f */
[----:B------:R-:W-:Y:S01]  /*aea0*/  UIADD3 UR8, UR8, 0x18100, URZ ;  /* 0x0001810008087890 */ /* 0x000fe2000fffe03f */
[----:B------:R-:W-:Y:S01]  /*aeb0*/  SEL R12, RZ, 0x1, P1 ;  /* 0x00000001ff0c7807 */ /* 0x000fe20000800000 */
[----:B------:R-:W-:Y:S01]  /*aec0*/  UMOV UR23, 0x10000000 ;  /* 0x1000000000177882 */ /* 0x000fe20000000000 */
[----:B------:R-:W-:Y:S01]  /*aed0*/  UMOV UR25, UR33 ;  /* 0x0000002100197c82 */ /* 0x000fe20008000000 */
[----:B------:R-:W-:Y:S01]  /*aee0*/  UMOV UR28, UR36 ;  /* 0x00000024001c7c82 */ /* 0x000fe20008000000 */
[----:B------:R-:W-:Y:S01]  /*aef0*/  UMOV UR27, UR35 ;  /* 0x00000023001b7c82 */ /* 0x000fe20008000000 */
[----:B------:R-:W-:Y:S01]  /*af00*/  UMOV UR17, UR33 ;  /* 0x0000002100117c82 */ /* 0x000fe20008000000 */
[----:B------:R-:W-:Y:S01]  /*af10*/  UMOV UR18, UR34 ;  /* 0x0000002200127c82 */ /* 0x000fe20008000000 */
[----:B------:R-:W-:Y:S01]  /*af20*/  UMOV UR20, UR36 ;  /* 0x0000002400147c82 */ /* 0x000fe20008000000 */
[----:B------:R0:W-:Y:S01]  /*af30*/  UTMALDG.3D [UR32], [UR14], desc[UR22] ;  /* 0x000016200e0075b4 */ /* 0x0001e20008011000 */
[----:B------:R-:W-:Y:S01]  /*af40*/  UMOV UR9, UR33 ;  /* 0x0000002100097c82 */ /* 0x000fe20008000000 */
[----:B------:R-:W-:Y:S01]  /*af50*/  UMOV UR11, UR19 ;  /* 0x00000013000b7c82 */ /* 0x000fe20008000000 */
[----:B------:R-:W-:Y:S01]  /*af60*/  UMOV UR12, UR36 ;  /* 0x00000024000c7c82 */ /* 0x000fe20008000000 */
[----:B------:R-:W-:Y:S01]  /*af70*/  UMOV UR10, UR26 ;  /* 0x0000001a000a7c82 */ /* 0x000fe20008000000 */
[----:B------:R-:W-:-:S02]  /*af80*/  LOP3.LUT R5, R5, R12, RZ, 0x3c, !PT ;  /* 0x0000000c05057212 */ /* 0x000fc400078e3cff */
[----:B------:R-:W-:Y:S01]  /*af90*/  SEL R6, R6, RZ, P1 ;  /* 0x000000ff06067207 */ /* 0x000fe20000800000 */
[----:B------:R0:W-:Y:S01]  /*afa0*/  UTMALDG.3D [UR24], [UR14], desc[UR22] ;  /* 0x000016180e0075b4 */ /* 0x0001e20008011000 */
[----:B------:R0:W-:Y:S01]  /*afb0*/  UTMALDG.3D [UR16], [UR40], desc[UR22] ;  /* 0x00001610280075b4 */ /* 0x0001e20008011000 */
[----:B------:R0:W-:Y:S02]  /*afc0*/  UTMALDG.3D [UR8], [UR40], desc[UR22] ;  /* 0x00001608280075b4 */ /* 0x0001e40008011000 */
[----:B0-----:R-:W-:Y:S05]  /*afd0*/  @P3 BRA `(.L_x_297) ;  /* 0xfffffffc00183947 */ /* 0x001fea000383ffff */
.L_x_293:
[----:B------:R-:W-:Y:S05]  /*afe0*/  BSYNC B1 ;  /* 0x0000000000017941 */ /* 0x000fea0003800000 */
.L_x_292:
[----:B------:R-:W-:Y:S01]  /*aff0*/  LOP3.LUT P3, RZ, R11, 0xff, RZ, 0xc0, !PT ;  /* 0x000000ff0bff7812 */ /* 0x000fe2000786c0ff */
[----:B------:R-:W-:Y:S01]  /*b000*/  IMAD.IADD R0, R13, 0x1, R0 ;  /* 0x000000010d007824 */ /* 0x000fe200078e0200 */
[----:B------:R-:W-:Y:S01]  /*b010*/  IADD3 R16, P4, R16, UR30, RZ ;  /* 0x0000001e10107c10 */ /* 0x000fe2000ff9e0ff */
[----:B------:R-:W-:Y:S01]  /*b020*/  ULDC.64 UR8, c[0x0][0x650] ;  /* 0x0001940000087ab9 */ /* 0x000fe20000000a00 */
[----:B------:R-:W-:Y:S01]  /*b030*/  BSSY B1, `(.L_x_298) ;  /* 0x000006b000017945 */ /* 0x000fe20003800000 */
[----:B------:R-:W-:Y:S01]  /*b040*/  IMAD.MOV.U32 R7, RZ, RZ, -0x1 ;  /* 0xffffffffff077424 */ /* 0x000fe200078e00ff */
[----:B------:R-:W-:Y:S01]  /*b050*/  SHF.R.U32.HI R4, RZ, 0x1, R0 ;  /* 0x00000001ff047819 */ /* 0x000fe20000011600 */
[----:B------:R-:W-:Y:S01]  /*b060*/  IMAD.MOV.U32 R9, RZ, RZ, -0x1 ;  /* 0xffffffffff097424 */ /* 0x000fe200078e00ff */
[----:B------:R-:W-:Y:S01]  /*b070*/  ISETP.GT.U32.AND P1, PT, R0, 0x1, PT ;  /* 0x000000010000780c */ /* 0x000fe20003f24070 */
[----:B------:R-:W-:Y:S01]  /*b080*/  IMAD.MOV.U32 R8, RZ, RZ, -0x1 ;  /* 0xffffffffff087424 */ /* 0x000fe200078e00ff */
[----:B------:R-:W-:-:S02]  /*b090*/  LOP3.LUT R4, R4, 0x1, RZ, 0xc0, !PT ;  /* 0x0000000104047812 */ /* 0x000fc400078ec0ff */
[----:B------:R-:W-:Y:S01]  /*b0a0*/  ISETP.LT.U32.AND P1, PT, R13, 0x2, P1 ;  /* 0x000000020d00780c */ /* 0x000fe20000f21070 */
[----:B------:R-:W0:Y:S01]  /*b0b0*/  @P3 S2R R6, SR_CgaCtaId ;  /* 0x0000000000063919 */ /* 0x000e220000008800 */
[----:B------:R-:W-:Y:S02]  /*b0c0*/  @P3 MOV R5, 0x400 ;  /* 0x0000040000053802 */ /* 0x000fe40000000f00 */
[----:B------:R-:W-:Y:S02]  /*b0d0*/  IADD3.X R17, R17, UR7, RZ, P4, !PT ;  /* 0x0000000711117c10 */ /* 0x000fe4000a7fe4ff */
[----:B------:R-:W-:Y:S02]  /*b0e0*/  ISETP.GE.U32.AND P4, PT, R16, UR8, PT ;  /* 0x0000000810007c0c */ /* 0x000fe4000bf86070 */
[----:B------:R-:W-:Y:S02]  /*b0f0*/  LOP3.LUT R0, R0, 0x1, RZ, 0xc0, !PT ;  /* 0x0000000100007812 */ /* 0x000fe400078ec0ff */
[----:B------:R-:W-:-:S02]  /*b100*/  PRMT R11, RZ, 0x7610, R11 ;  /* 0x00007610ff0b7816 */ /* 0x000fc4000000000b */
[----:B0-----:R-:W-:-:S04]  /*b110*/  @P3 LEA R5, R6, R5, 0x18 ;  /* 0x0000000506053211 */ /* 0x001fc800078ec0ff */
[----:B------:R0:W-:Y:S01]  /*b120*/  @P3 SYNCS.ARRIVE.TRANS64.A1T0 RZ, [R5+URZ+0x38], RZ ;  /* 0x000038ff05ff39a7 */ /* 0x0001e2000810003f */
[----:B------:R-:W-:Y:S02]  /*b130*/  ISETP.NE.U32.AND P3, PT, R4, 0x1, PT ;  /* 0x000000010400780c */ /* 0x000fe40003f65070 */
[----:B------:R-:W-:Y:S02]  /*b140*/  SEL R4, RZ, 0x1, !P1 ;  /* 0x00000001ff047807 */ /* 0x000fe40004800000 */
[----:B------:R-:W-:Y:S02]  /*b150*/  ISETP.GE.U32.AND.EX P1, PT, R17, UR9, PT, P4 ;  /* 0x0000000911007c0c */ /* 0x000fe4000bf26140 */
[----:B------:R-:W-:-:S04]  /*b160*/  ISETP.GT.U32.AND P3, PT, R13, 0x1, !P3 ;  /* 0x000000010d00780c */ /* 0x000fc80005f64070 */
[----:B0-----:R-:W-:-:S04]  /*b170*/  SEL R5, RZ, 0x1, !P3 ;  /* 0x00000001ff057807 */ /* 0x001fc80005800000 */
[--C-:B------:R-:W-:Y:S02]  /*b180*/  LOP3.LUT R3, R5, R3, R4.reuse, 0x96, !PT ;  /* 0x0000000305037212 */ /* 0x100fe400078e9604 */
[----:B------:R-:W-:Y:S01]  /*b190*/  PRMT R4, RZ, 0x7610, R4 ;  /* 0x00007610ff047816 */ /* 0x000fe20000000004 */
[----:B------:R-:W-:Y:S06]  /*b1a0*/  @P1 BRA `(.L_x_299) ;  /* 0x00000004004c1947 */ /* 0x000fec0003800000 */
[----:B------:R-:W-:Y:S01]  /*b1b0*/  ULDC.64 UR8, c[0x0][0x628] ;  /* 0x00018a0000087ab9 */ /* 0x000fe20000000a00 */
[----:B------:R-:W0:Y:S01]  /*b1c0*/  S2R R14, SR_CTAID.X ;  /* 0x00000000000e7919 */ /* 0x000e220000002500 */
[----:B------:R-:W-:Y:S01]  /*b1d0*/  ISETP.NE.U32.AND P1, PT, RZ, UR8, PT ;  /* 0x00000008ff007c0c */ /* 0x000fe2000bf25070 */
[----:B------:R-:W-:Y:S01]  /*b1e0*/  ULDC UR11, c[0x0][0x630] ;  /* 0x00018c00000b7ab9 */ /* 0x000fe20000000800 */
[----:B------:R-:W-:Y:S01]  /*b1f0*/  IMAD.MOV.U32 R4, RZ, RZ, R16 ;  /* 0x000000ffff047224 */ /* 0x000fe200078e0010 */
[----:B------:R-:W1:Y:S01]  /*b200*/  S2R R12, SR_CTAID.Y ;  /* 0x00000000000c7919 */ /* 0x000e620000002600 */
[----:B------:R-:W-:Y:S01]  /*b210*/  ISETP.NE.AND.EX P1, PT, RZ, UR9, PT, P1 ;  /* 0x00000009ff007c0c */ /* 0x000fe2000bf25310 */
[----:B------:R-:W-:-:S12]  /*b220*/  IMAD.MOV.U32 R5, RZ, RZ, R17 ;  /* 0x000000ffff057224 */ /* 0x000fd800078e0011 */
[----:B------:R-:W-:Y:S05]  /*b230*/  @!P1 BRA `(.L_x_300) ;  /* 0x0000000000289947 */ /* 0x000fea0003800000 */
[----:B------:R-:W-:Y:S02]  /*b240*/  ULDC UR10, c[0x0][0x634] ;  /* 0x00018d00000a7ab9 */ /* 0x000fe40000000800 */
[----:B------:R-:W-:-:S05]  /*b250*/  IADD3 R9, P1, R16, UR10, RZ ;  /* 0x0000000a10097c10 */ /* 0x000fca000ff3e0ff */
[----:B------:R-:W-:-:S04]  /*b260*/  IMAD.X R15, RZ, RZ, R17, P1 ;  /* 0x000000ffff0f7224 */ /* 0x000fc800008e0611 */
[----:B------:R-:W-:-:S04]  /*b270*/  IMAD.WIDE.U32 R6, R15, UR8, RZ ;  /* 0x000000080f067c25 */ /* 0x000fc8000f8e00ff */
[----:B------:R-:W-:-:S04]  /*b280*/  IMAD.WIDE.U32 R6, P1, R9, UR9, R6 ;  /* 0x0000000909067c25 */ /* 0x000fc8000f820006 */
[----:B------:R-:W-:-:S04]  /*b290*/  IMAD.WIDE.U32 R8, R9, UR8, RZ ;  /* 0x0000000809087c25 */ /* 0x000fc8000f8e00ff */
[----:B------:R-:W-:Y:S01]  /*b2a0*/  IMAD.X R5, RZ, RZ, RZ, P1 ;  /* 0x000000ffff057224 */ /* 0x000fe200008e06ff */
[----:B------:R-:W-:Y:S01]  /*b2b0*/  IADD3 RZ, P1, R9, R6, RZ ;  /* 0x0000000609ff7210 */ /* 0x000fe20007f3e0ff */
[----:B------:R-:W-:-:S04]  /*b2c0*/  IMAD.MOV.U32 R4, RZ, RZ, R7 ;  /* 0x000000ffff047224 */ /* 0x000fc800078e0007 */
[----:B------:R-:W-:-:S08]  /*b2d0*/  IMAD.WIDE.U32.X R4, R15, UR9, R4, P1 ;  /* 0x000000090f047c25 */ /* 0x000fd000088e0404 */
.L_x_300:
[--C-:B------:R-:W-:Y:S01]  /*b2e0*/  SHF.R.U64 R8, R4, UR11, R5.reuse ;  /* 0x0000000b04087c19 */ /* 0x100fe20008001205 */
[----:B------:R-:W-:Y:S01]  /*b2f0*/  ULDC.64 UR8, c[0x0][0x620] ;  /* 0x0001880000087ab9 */ /* 0x000fe20000000a00 */
[----:B------:R-:W-:Y:S01]  /*b300*/  SHF.R.U32.HI R4, RZ, UR11, R5 ;  /* 0x0000000bff047c19 */ /* 0x000fe20008011605 */
[----:B------:R-:W2:Y:S01]  /*b310*/  LDC R25, c[0x0][0x144] ;  /* 0x00005100ff197b82 */ /* 0x000ea20000000800 */
[----:B------:R-:W-:Y:S01]  /*b320*/  IADD3 R7, P1, RZ, -R8, RZ ;  /* 0x80000008ff077210 */ /* 0x000fe20007f3e0ff */
[----:B------:R-:W-:Y:S01]  /*b330*/  ULDC.64 UR12, c[0x0][0x640] ;  /* 0x00019000000c7ab9 */ /* 0x000fe20000000a00 */
[----:B0-----:R-:W-:Y:S01]  /*b340*/  I2FP.F32.U32 R9, R14 ;  /* 0x0000000e00097245 */ /* 0x001fe20000201000 */
[----:B------:R-:W-:Y:S02]  /*b350*/  ULDC UR10, c[0x0][0x608] ;  /* 0x00018200000a7ab9 */ /* 0x000fe40000000800 */
[----:B------:R-:W-:Y:S01]  /*b360*/  IMAD.X R4, RZ, RZ, ~R4, P1 ;  /* 0x000000ffff047224 */ /* 0x000fe200008e0e04 */
[----:B------:R-:W-:Y:S01]  /*b370*/  ISETP.NE.U32.AND P1, PT, RZ, UR12, PT ;  /* 0x0000000cff007c0c */ /* 0x000fe2000bf25070 */
[----:B------:R-:W0:Y:S02]  /*b380*/  LDC R21, c[0x0][0x148] ;  /* 0x00005200ff157b82 */ /* 0x000e240000000800 */
[----:B------:R-:W-:Y:S01]  /*b390*/  IMAD R6, R4, UR8, RZ ;  /* 0x0000000804067c24 */ /* 0x000fe2000f8e02ff */
[----:B------:R-:W-:Y:S01]  /*b3a0*/  ISETP.NE.AND.EX P1, PT, RZ, UR13, PT, P1 ;  /* 0x0000000dff007c0c */ /* 0x000fe2000bf25310 */
[----:B------:R-:W-:Y:S01]  /*b3b0*/  IMAD.WIDE.U32 R4, R7, UR8, R16 ;  /* 0x0000000807047c25 */ /* 0x000fe2000f8e0010 */
[----:B------:R-:W-:-:S03]  /*b3c0*/  ULDC UR8, c[0x0][0x150] ;  /* 0x0000540000087ab9 */ /* 0x000fc60000000800 */
[----:B------:R-:W-:Y:S02]  /*b3d0*/  IMAD R7, R7, UR9, R6 ;  /* 0x0000000907077c24 */ /* 0x000fe4000f8e0206 */
[----:B------:R-:W-:Y:S01]  /*b3e0*/  FMUL R6, R9, UR8 ;  /* 0x0000000809067c20 */ /* 0x000fe20008400000 */
[----:B------:R-:W-:Y:S01]  /*b3f0*/  ULDC UR8, c[0x0][0x618] ;  /* 0x0001860000087ab9 */ /* 0x000fe20000000800 */
[----:B------:R-:W-:Y:S01]  /*b400*/  ULDC UR9, c[0x0][0x154] ;  /* 0x0000550000097ab9 */ /* 0x000fe20000000800 */
[----:B------:R-:W-:-:S03]  /*b410*/  IMAD.IADD R5, R5, 0x1, R7 ;  /* 0x0000000105057824 */ /* 0x000fc600078e0207 */
[----:B------:R-:W3:Y:S02]  /*b420*/  F2I.U32.TRUNC.NTZ R6, R6 ;  /* 0x0000000600067305 */ /* 0x000ee4000020f000 */
[----:B------:R-:W-:Y:S02]  /*b430*/  SHF.R.U64 R9, R4, UR8, R5 ;  /* 0x0000000804097c19 */ /* 0x000fe40008001205 */
[----:B-1----:R-:W-:-:S05]  /*b440*/  I2FP.F32.U32 R4, R12 ;  /* 0x0000000c00047245 */ /* 0x002fca0000201000 */
[----:B------:R-:W-:Y:S01]  /*b450*/  FMUL R22, R4, UR9 ;  /* 0x0000000904167c20 */ /* 0x000fe20008400000 */
[----:B------:R-:W-:Y:S01]  /*b460*/  SHF.R.U32.HI R4, RZ, UR8, R5 ;  /* 0x00000008ff047c19 */ /* 0x000fe20008011605 */
[----:B------:R-:W-:-:S03]  /*b470*/  ULDC UR8, c[0x0][0x658] ;  /* 0x0001960000087ab9 */ /* 0x000fc60000000800 */
[--C-:B------:R-:W-:Y:S01]  /*b480*/  SHF.R.U64 R20, R9, UR10, R4.reuse ;  /* 0x0000000a09147c19 */ /* 0x100fe20008001204 */
[----:B------:R-:W1:Y:S01]  /*b490*/  F2I.U32.TRUNC.NTZ R22, R22 ;  /* 0x0000001600167305 */ /* 0x000e62000020f000 */
[----:B------:R-:W-:Y:S01]  /*b4a0*/  SHF.R.U32.HI R5, RZ, UR10, R4 ;  /* 0x0000000aff057c19 */ /* 0x000fe20008011604 */
[----:B---3--:R-:W-:-:S03]  /*b4b0*/  IMAD.MOV R6, RZ, RZ, -R6 ;  /* 0x000000ffff067224 */ /* 0x008fc600078e0a06 */
[--C-:B------:R-:W-:Y:S01]  /*b4c0*/  SHF.R.U64 R15, R20, UR8, R5.reuse ;  /* 0x00000008140f7c19 */ /* 0x100fe20008001205 */
[----:B--2---:R-:W-:Y:S01]  /*b4d0*/  IMAD R14, R25, R6, R14 ;  /* 0x00000006190e7224 */ /* 0x004fe200078e020e */
[----:B------:R-:W-:-:S03]  /*b4e0*/  SHF.R.U32.HI R23, RZ, UR8, R5 ;  /* 0x00000008ff177c19 */ /* 0x000fc60008011605 */
[----:B------:R-:W-:Y:S02]  /*b4f0*/  IMAD.MOV.U32 R4, RZ, RZ, R15 ;  /* 0x000000ffff047224 */ /* 0x000fe400078e000f */
[----:B------:R-:W-:Y:S01]  /*b500*/  IMAD.MOV.U32 R5, RZ, RZ, R23 ;  /* 0x000000ffff057224 */ /* 0x000fe200078e0017 */
[----:B-1----:R-:W-:Y:S06]  /*b510*/  @!P1 BRA `(.L_x_301) ;  /* 0x0000000000289947 */ /* 0x002fec0003800000 */
[----:B------:R-:W-:Y:S02]  /*b520*/  ULDC UR8, c[0x0][0x64c] ;  /* 0x0001930000087ab9 */ /* 0x000fe40000000800 */
[----:B------:R-:W-:-:S05]  /*b530*/  IADD3 R5, P1, R15, UR8, RZ ;  /* 0x000000080f057c10 */ /* 0x000fca000ff3e0ff */
[----:B------:R-:W-:-:S04]  /*b540*/  IMAD.X R23, RZ, RZ, R23, P1 ;  /* 0x000000ffff177224 */ /* 0x000fc800008e0617 */
[----:B------:R-:W-:-:S04]  /*b550*/  IMAD.WIDE.U32 R6, R23, UR12, RZ ;  /* 0x0000000c17067c25 */ /* 0x000fc8000f8e00ff */
[----:B------:R-:W-:-:S04]  /*b560*/  IMAD.WIDE.U32 R6, P1, R5, UR13, R6 ;  /* 0x0000000d05067c25 */ /* 0x000fc8000f820006 */
[----:B------:R-:W-:-:S04]  /*b570*/  IMAD.WIDE.U32 R4, R5, UR12, RZ ;  /* 0x0000000c05047c25 */ /* 0x000fc8000f8e00ff */
[----:B------:R-:W-:Y:S01]  /*b580*/  IMAD.MOV.U32 R4, RZ, RZ, R7 ;  /* 0x000000ffff047224 */ /* 0x000fe200078e0007 */
[----:B------:R-:W-:Y:S01]  /*b590*/  IADD3 RZ, P3, R5, R6, RZ ;  /* 0x0000000605ff7210 */ /* 0x000fe20007f7e0ff */
[----:B------:R-:W-:-:S04]  /*b5a0*/  IMAD.X R5, RZ, RZ, RZ, P1 ;  /* 0x000000ffff057224 */ /* 0x000fc800008e06ff */
[----:B------:R-:W-:-:S08]  /*b5b0*/  IMAD.WIDE.U32.X R4, R23, UR13, R4, P3 ;  /* 0x0000000d17047c25 */ /* 0x000fd000098e0404 */
.L_x_301:
[----:B------:R-:W-:Y:S01]  /*b5c0*/  ISETP.NE.AND P1, PT, R2, 0x1, PT ;  /* 0x000000010200780c */ /* 0x000fe20003f25270 */
[----:B------:R-:W-:Y:S01]  /*b5d0*/  ULDC UR8, c[0x0][0x648] ;  /* 0x0001920000087ab9 */ /* 0x000fe20000000800 */
[----:B------:R-:W-:Y:S01]  /*b5e0*/  LOP3.LUT R20, R20, UR6, RZ, 0xc0, !PT ;  /* 0x0000000614147c12 */ /* 0x000fe2000f8ec0ff */
[----:B------:R-:W-:Y:S01]  /*b5f0*/  IMAD.MOV R22, RZ, RZ, -R22 ;  /* 0x000000ffff167224 */ /* 0x000fe200078e0a16 */
[----:B------:R-:W-:Y:S01]  /*b600*/  SHF.R.U64 R5, R4, UR8, R5 ;  /* 0x0000000804057c19 */ /* 0x000fe20008001205 */
[----:B------:R-:W-:Y:S01]  /*b610*/  ULDC UR8, c[0x0][0x638] ;  /* 0x00018e0000087ab9 */ /* 0x000fe20000000800 */
[----:B------:R-:W-:Y:S01]  /*b620*/  LOP3.LUT R6, R9, UR4, RZ, 0xc0, !PT ;  /* 0x0000000409067c12 */ /* 0x000fe2000f8ec0ff */
[----:B------:R-:W-:Y:S02]  /*b630*/  ULDC UR9, c[0x0][0x610] ;  /* 0x0001840000097ab9 */ /* 0x000fe40000000800 */
[----:B------:R-:W-:Y:S02]  /*b640*/  IMAD.MOV R4, RZ, RZ, -R5 ;  /* 0x000000ffff047224 */ /* 0x000fe400078e0a05 */
[----:B------:R-:W-:-:S02]  /*b650*/  IMAD R5, R5, UR5, R20 ;  /* 0x0000000505057c24 */ /* 0x000fc4000f8e0214 */
[----:B0-----:R-:W-:Y:S02]  /*b660*/  @P1 IMAD R14, R21, R22, R12 ;  /* 0x00000016150e1224 */ /* 0x001fe400078e020c */
[----:B------:R-:W-:Y:S01]  /*b670*/  IMAD R15, R4, UR8, R15 ;  /* 0x00000008040f7c24 */ /* 0x000fe2000f8e020f */
[----:B------:R-:W-:Y:S01]  /*b680*/  ULDC UR8, c[0x0][0x600] ;  /* 0x0001800000087ab9 */ /* 0x000fe20000000800 */
[----:B------:R-:W-:Y:S02]  /*b690*/  IMAD R14, R5, UR9, R14 ;  /* 0x00000009050e7c24 */ /* 0x000fe4000f8e020e */
[----:B------:R-:W-:Y:S02]  /*b6a0*/  IMAD R15, R15, UR8, R6 ;  /* 0x000000080f0f7c24 */ /* 0x000fe4000f8e0206 */
[----:B------:R-:W-:-:S03]  /*b6b0*/  IMAD.MOV.U32 R4, RZ, RZ, 0x1 ;  /* 0x00000001ff047424 */ /* 0x000fc600078e00ff */
[----:B------:R-:W-:Y:S02]  /*b6c0*/  SEL R9, R15, R14, !P1 ;  /* 0x0000000e0f097207 */ /* 0x000fe40004800000 */
[----:B------:R-:W-:-:S07]  /*b6d0*/  SEL R7, R14, R15, !P1 ;  /* 0x0000000f0e077207 */ /* 0x000fce0004800000 */
.L_x_299:
[----:B------:R-:W-:Y:S05]  /*b6e0*/  BSYNC B1 ;  /* 0x0000000000017941 */ /* 0x000fea0003800000 */
.L_x_298:
[----:B------:R-:W-:-:S13]  /*b6f0*/  LOP3.LUT P1, RZ, R4, 0xff, RZ, 0xc0, !PT ;  /* 0x000000ff04ff7812 */ /* 0x000fda000782c0ff */
[----:B------:R-:W-:Y:S05]  /*b700*/  @P1 BRA `(.L_x_302) ;  /* 0xfffffff400181947 */ /* 0x000fea000383ffff */
[----:B------:R-:W-:Y:S05]  /*b710*/  BSYNC B0 ;  /* 0x0000000000007941 */ /* 0x000fea0003800000 */
.L_x_290:
[----:B------:R-:W-:-:S03]  /*b720*/  UMOV UR8, 0xffffffff ;  /* 0xffffffff00087882 */ /* 0x000fc60000000000 */
[----:B------:R-:W-:Y:S05]  /*b730*/  BRA.DIV UR8, `(.L_x_303) ;  /* 0x0000000208d07947 */ /* 0x000fea000b800000 */
[----:B------:R-:W-:-:S13]  /*b740*/  ELECT P6, URZ, PT ;  /* 0x00000000003f782f */ /* 0x000fda00038c0000 */
.L_x_315:
[----:B------:R-:W-:Y:S04]  /*b750*/  BSSY B0, `(.L_x_304) ;  /* 0x0000019000007945 */ /* 0x000fe80003800000 */
[----:B------:R-:W-:Y:S05]  /*b760*/  @!P6 BRA `(.L_x_305) ;  /* 0x00000000005ce947 */ /* 0x000fea0003800000 */
[----:B------:R-:W-:-:S04]  /*b770*/  LOP3.LUT R19, R19, 0x2, RZ, 0xfc, !PT ;  /* 0x0000000213137812 */ /* 0x000fc800078efcff */
[----:B------:R-:W-:-:S13]  /*b780*/  ISETP.NE.AND P0, PT, R19, 0x3, PT ;  /* 0x000000031300780c */ /* 0x000fda0003f05270 */
[----:B------:R-:W-:Y:S05]  /*b790*/  @!P0 BRA `(.L_x_306) ;  /* 0x0000000000048947 */ /* 0x000fea0003800000 */
[----:B------:R-:W-:Y:S01]  /*b7a0*/  BPT.TRAP 0x1 ;  /* 0x000000040000795c */ /* 0x000fe20000300000 */
.L_x_306:
[----:B------:R-:W0:Y:S01]  /*b7b0*/  S2R R5, SR_CgaCtaId ;  /* 0x0000000000057919 */ /* 0x000e220000008800 */
[----:B------:R-:W-:Y:S02]  /*b7c0*/  MOV R2, 0x400 ;  /* 0x0000040000027802 */ /* 0x000fe40000000f00 */
[----:B------:R-:W-:Y:S02]  /*b7d0*/  SHF.L.U32 R4, R3, 0x1f, RZ ;  /* 0x0000001f03047819 */ /* 0x000fe400000006ff */
[----:B0-----:R-:W-:-:S05]  /*b7e0*/  LEA R5, R5, R2, 0x18 ;  /* 0x0000000205057211 */ /* 0x001fca00078ec0ff */
[----:B------:R-:W-:-:S04]  /*b7f0*/  VIADD R5, R5, 0x10 ;  /* 0x0000001005057836 */ /* 0x000fc80000000000 */
[C---:B------:R-:W-:Y:S02]  /*b800*/  IMAD R7, R0.reuse, 0x8, R5 ;  /* 0x0000000800077824 */ /* 0x040fe400078e0205 */
[----:B------:R-:W-:Y:S02]  /*b810*/  VIADD R0, R0, 0x1 ;  /* 0x0000000100007836 */ /* 0x000fe40000000000 */
[----:B------:R-:W0:Y:S03]  /*b820*/  SYNCS.PHASECHK.TRANS64.TRYWAIT P0, [R7+URZ], R4 ;  /* 0x00000004070075a7 */ /* 0x000e26000800017f */
[----:B------:R-:W-:-:S04]  /*b830*/  ISETP.NE.AND P1, PT, R0, 0x2, PT ;  /* 0x000000020000780c */ /* 0x000fc80003f25270 */
[----:B------:R-:W-:Y:S02]  /*b840*/  SEL R2, RZ, 0x1, P1 ;  /* 0x00000001ff027807 */ /* 0x000fe40000800000 */
[----:B------:R-:W-:Y:S02]  /*b850*/  SEL R0, R0, RZ, P1 ;  /* 0x000000ff00007207 */ /* 0x000fe40000800000 */
[----:B------:R-:W-:Y:S01]  /*b860*/  LOP3.LUT R2, R3, R2, RZ, 0x3c, !PT ;  /* 0x0000000203027212 */ /* 0x000fe200078e3cff */
[----:B0-----:R-:W-:Y:S06]  /*b870*/  @!P0 BRA `(.L_x_307) ;  /* 0x0000000000a08947 */ /* 0x001fec0003800000 */
.L_x_316:
[----:B------:R-:W-:Y:S01]  /*b880*/  IMAD R5, R0, 0x8, R5 ;  /* 0x0000000800057824 */ /* 0x000fe200078e0205 */
[----:B------:R-:W-:-:S07]  /*b890*/  SHF.L.U32 R0, R2, 0x1f, RZ ;  /* 0x0000001f02007819 */ /* 0x000fce00000006ff */
.L_x_308:
[----:B-1----:R1:W2:Y:S02]  /*b8a0*/  SYNCS.PHASECHK.TRANS64.TRYWAIT P0, [R5+URZ], R0 ;  /* 0x00000000050075a7 */ /* 0x0022a4000800017f */
[----:B--2---:R-:W-:Y:S05]  /*b8b0*/  @!P0 NANOSLEEP.SYNCS 0x989680 ;  /* 0x009896800000895d */ /* 0x004fea0003900000 */
[----:B------:R-:W2:Y:S02]  /*b8c0*/  @!P0 SYNCS.PHASECHK.TRANS64 P0, [R5+URZ], R0 ;  /* 0x00000000050085a7 */ /* 0x000ea4000800007f */
[----:B--2---:R-:W-:Y:S05]  /*b8d0*/  @!P0 BRA `(.L_x_308) ;  /* 0xfffffffc00f08947 */ /* 0x004fea000383ffff */
.L_x_305:
[----:B------:R-:W-:Y:S05]  /*b8e0*/  BSYNC B0 ;  /* 0x0000000000007941 */ /* 0x000fea0003800000 */
.L_x_304:
[----:B------:R-:W-:Y:S05]  /*b8f0*/  EXIT ;  /* 0x000000000000794d */ /* 0x000fea0003800000 */
.L_x_17:
[----:B---3--:R3:W4:Y:S02]  /*b900*/  SYNCS.PHASECHK.TRANS64.TRYWAIT P1, [R3+URZ], R0 ;  /* 0x00000000030075a7 */ /* 0x008724000802017f */
[----:B----4-:R-:W-:Y:S05]  /*b910*/  @!P1 NANOSLEEP.SYNCS 0x989680 ;  /* 0x009896800000995d */ /* 0x010fea0003900000 */
[----:B------:R-:W4:Y:S02]  /*b920*/  @!P1 SYNCS.PHASECHK.TRANS64 P1, [R3+URZ], R0 ;  /* 0x00000000030095a7 */ /* 0x000f24000802007f */
[----:B----4-:R-:W-:Y:S05]  /*b930*/  @!P1 BRA `(.L_x_17) ;  /* 0xfffffffc00f09947 */ /* 0x010fea000383ffff */
[----:B------:R-:W-:Y:S05]  /*b940*/  BRA `(.L_x_16) ;  /* 0xffffff5800207947 */ /* 0x000fea000383ffff */
.L_x_22:
[----:B-1----:R-:W-:-:S04]  /*b950*/  IMAD.U32 R4, RZ, RZ, UR9 ;  /* 0x00000009ff047e24 */ /* 0x002fc8000f8e00ff */
[----:B------:R1:W2:Y:S03]  /*b960*/  SYNCS.PHASECHK.TRANS64.TRYWAIT P1, [R4+URZ], R3 ;  /* 0x00000003040075a7 */ /* 0x0002a6000802017f */
[----:B--2---:R-:W-:Y:S05]  /*b970*/  @!P1 NANOSLEEP.SYNCS 0x989680 ;  /* 0x009896800000995d */ /* 0x004fea0003900000 */
[----:B------:R-:W2:Y:S02]  /*b980*/  @!P1 SYNCS.PHASECHK.TRANS64 P1, [R4+URZ], R3 ;  /* 0x00000003040095a7 */ /* 0x000ea4000802007f */
[----:B--2---:R-:W-:Y:S05]  /*b990*/  @!P1 BRA `(.L_x_22) ;  /* 0xfffffffc00ec9947 */ /* 0x004fea000383ffff */
[----:B------:R-:W-:Y:S05]  /*b9a0*/  BRA `(.L_x_21) ;  /* 0xffffff5c008c7947 */ /* 0x000fea000383ffff */
.L_x_291:
[----:B------:R-:W-:Y:S01]  /*b9b0*/  BSSY B1, `(.L_x_309) ;  /* 0x0000006000017945 */ /* 0x000fe20003800000 */
[----:B------:R-:W-:-:S07]  /*b9c0*/  IMAD.MOV.U32 R15, RZ, RZ, -0x1 ;  /* 0xffffffffff0f7424 */ /* 0x000fce00078e00ff */
[----:B------:R-:W-:Y:S05]  /*b9d0*/  WARPSYNC.COLLECTIVE R15, `(.L_x_310) ;  /* 0x000000000f0c7348 */ /* 0x000fea0003c00000 */
[----:B------:R-:W-:Y:S02]  /*b9e0*/  ELECT P6, UR62, PT ;  /* 0x00000000003e782f */ /* 0x000fe400038c0000 */
[----:B------:R-:W-:Y:S01]  /*b9f0*/  MOV R14, UR62 ;  /* 0x0000003e000e7c02 */ /* 0x000fe20008000f00 */
[----:B------:R-:W-:Y:S10]  /*ba00*/  ENDCOLLECTIVE ;  /* 0x000000000000791b */ /* 0x000ff40003800000 */
.L_x_310:
[----:B------:R-:W-:Y:S05]  /*ba10*/  BSYNC B1 ;  /* 0x0000000000017941 */ /* 0x000fea0003800000 */
.L_x_309:
[----:B------:R-:W-:Y:S05]  /*ba20*/  BRA `(.L_x_311) ;  /* 0xfffffff0005c7947 */ /* 0x000fea000383ffff */
.L_x_294:
[----:B0-----:R0:W1:Y:S02]  /*ba30*/  SYNCS.PHASECHK.TRANS64.TRYWAIT P1, [R12+URZ+0x10], R7 ;  /* 0x000010070c0075a7 */ /* 0x001064000802017f */
[----:B-1----:R-:W-:Y:S05]  /*ba40*/  @!P1 NANOSLEEP.SYNCS 0x989680 ;  /* 0x009896800000995d */ /* 0x002fea0003900000 */
[----:B------:R-:W1:Y:S02]  /*ba50*/  @!P1 SYNCS.PHASECHK.TRANS64 P1, [R12+URZ+0x10], R7 ;  /* 0x000010070c0095a7 */ /* 0x000e64000802007f */
[----:B-1----:R-:W-:Y:S05]  /*ba60*/  @!P1 BRA `(.L_x_294) ;  /* 0xfffffffc00f09947 */ /* 0x002fea000383ffff */
[----:B------:R-:W-:Y:S05]  /*ba70*/  BRA `(.L_x_312) ;  /* 0xfffffff000907947 */ /* 0x000fea000383ffff */
.L_x_303:
[----:B------:R-:W-:Y:S01]  /*ba80*/  BSSY B0, `(.L_x_313) ;  /* 0x0000006000007945 */ /* 0x000fe20003800000 */
[----:B------:R-:W-:-:S07]  /*ba90*/  IMAD.MOV.U32 R15, RZ, RZ, -0x1 ;  /* 0xffffffffff0f7424 */ /* 0x000fce00078e00ff */
[----:B------:R-:W-:Y:S05]  /*baa0*/  WARPSYNC.COLLECTIVE R15, `(.L_x_314) ;  /* 0x000000000f0c7348 */ /* 0x000fea0003c00000 */
[----:B------:R-:W-:Y:S02]  /*bab0*/  ELECT P6, UR62, PT ;  /* 0x00000000003e782f */ /* 0x000fe400038c0000 */
[----:B------:R-:W-:Y:S01]  /*bac0*/  MOV R14, UR62 ;  /* 0x0000003e000e7c02 */ /* 0x000fe20008000f00 */
[----:B------:R-:W-:Y:S10]  /*bad0*/  ENDCOLLECTIVE ;  /* 0x000000000000791b */ /* 0x000ff40003800000 */
.L_x_314:
[----:B------:R-:W-:Y:S05]  /*bae0*/  BSYNC B0 ;  /* 0x0000000000007941 */ /* 0x000fea0003800000 */
.L_x_313:
[----:B------:R-:W-:Y:S05]  /*baf0*/  BRA `(.L_x_315) ;  /* 0xfffffffc00147947 */ /* 0x000fea000383ffff */
.L_x_307:
[----:B0-----:R0:W1:Y:S02]  /*bb00*/  SYNCS.PHASECHK.TRANS64.TRYWAIT P0, [R7+URZ], R4 ;  /* 0x00000004070075a7 */ /* 0x001064000800017f */
[----:B-1----:R-:W-:Y:S05]  /*bb10*/  @!P0 NANOSLEEP.SYNCS 0x989680 ;  /* 0x009896800000895d */ /* 0x002fea0003900000 */
[----:B------:R-:W1:Y:S02]  /*bb20*/  @!P0 SYNCS.PHASECHK.TRANS64 P0, [R7+URZ], R4 ;  /* 0x00000004070085a7 */ /* 0x000e64000800007f */
[----:B-1----:R-:W-:Y:S05]  /*bb30*/  @!P0 BRA `(.L_x_307) ;  /* 0xfffffffc00f08947 */ /* 0x002fea000383ffff */
[----:B------:R-:W-:Y:S05]  /*bb40*/  BRA `(.L_x_316) ;  /* 0xfffffffc004c7947 */ /* 0x000fea000383ffff */
.L_x_317:
[----:B------:R-:W-:-:S00]  /*bb50*/  BRA `(.L_x_317) ;  /* 0xfffffffc00fc7947 */ /* 0x000fc0000383ffff */
[----:B------:R-:W-:-:S00]  /*bb60*/  NOP ;  /* 0x0000000000007918 */ /* 0x000fc00000000000 */
        /* <DEDUP_REMOVED lines=9> */
.L_x_318:


//--------------------- .nv.global.init           --------------------------
	.section	.nv.global.init,"aw",@progbits
.nv.global.init:
	.type		$str$22,@object
	.size		$str$22,($str$23 - $str$22)
$str$22:
        /*0000*/ 	.byte	0x6b, 0x5f, 0x74, 0x69, 0x6c, 0x65, 0x5f, 0x63, 0x6f, 0x75, 0x6e, 0x74, 0x20, 0x3e, 0x3d, 0x20
        /*0010*/ 	.byte	0x31, 0x00
	.type		$str$23,@object
	.size		$str$23,(__unnamed_1 - $str$23)
$str$23:
        /*0012*/ 	.byte	0x2f, 0x74, 0x6d, 0x70, 0x2f, 0x63, 0x75, 0x74, 0x6c, 0x61, 0x73, 0x73, 0x5f, 0x73, 0x77, 0x65
        /*0022*/ 	.byte	0x65, 0x70, 0x5f, 0x73, 0x72, 0x63, 0x2f, 0x69, 0x6e, 0x63, 0x6c, 0x75, 0x64, 0x65, 0x2f, 0x63
        /*0032*/ 	.byte	0x75, 0x74, 0x6c, 0x61, 0x73, 0x73, 0x2f, 0x67, 0x65, 0x6d, 0x6d, 0x2f, 0x63, 0x6f, 0x6c, 0x6c
        /*0042*/ 	.byte	0x65, 0x63, 0x74, 0x69, 0x76, 0x65, 0x2f, 0x73, 0x6d, 0x39, 0x30, 0x5f, 0x6d, 0x6d, 0x61, 0x5f
        /*0052*/ 	.byte	0x74, 0x6d, 0x61, 0x5f, 0x67, 0x6d, 0x6d, 0x61, 0x5f, 0x73, 0x73, 0x5f, 0x77, 0x61, 0x72, 0x70
        /*0062*/ 	.byte	0x73, 0x70, 0x65, 0x63, 0x69, 0x61, 0x6c, 0x69, 0x7a, 0x65, 0x64, 0x2e, 0x68, 0x70, 0x70, 0x00
	.type		__unnamed_1,@object
	.size		__unnamed_1,(.L_0 - __unnamed_1)
__unnamed_1:
        /*0072*/ 	.byte	0x76, 0x6f, 0x69, 0x64, 0x20, 0x63, 0x75, 0x74, 0x6c, 0x61, 0x73, 0x73, 0x3a, 0x3a, 0x67, 0x65
        /* <DEDUP_REMOVED lines=177> */
.L_0:


//--------------------- .nv.shared._ZN7cutlass13device_kernelINS_4gemm6kernel13GemmUniversalIN4cute5tupleIJiiiiEEENS1_10collective13CollectiveMmaINS1_34MainloopSm90TmaGmmaWarpSpecializedILi2ENS5_IJNS4_1CILi1EEESB_SB_EEENS1_35KernelTmaWarpSpecializedCooperativeEEENS5_IJNSA_ILi128EEENSA_ILi256EEENSA_ILi64EEEEEENS_10tfloat32_tENS5_IJlSB_lEEESJ_SK_NS4_8TiledMMAINS4_8MMA_AtomIJNS4_4SM904GMMA30MMA_64x256x8_F32TF32TF32_SS_TNILNSO_7ScaleInE1ELSQ_1EEEEEENS4_6LayoutINS5_IJNSA_ILi2EEESB_SB_EEENS5_IJSB_NSA_ILi0EEESW_EEEEENS5_IJNS4_10UnderscoreESZ_SZ_EEEEENS4_13SM90_TMA_LOADENS4_14ComposedLayoutINS4_7SwizzleILi3ELi4ELi3EEENS4_18smem_ptr_flag_bitsILi32EEENST_INS5_IJNSA_ILi8EEENSA_ILi32EEEEEENS5_IJS19_SB_EEEEEEEvNS4_8identityES12_S1D_vS1E_EENS_8epilogue10collective6detail29Sm90TmaWarpSpecializedAdapterINS1H_15DefaultEpilogueISJ_SK_SK_NS1G_6thread17LinearCombinationISJ_Li1EffLNS1L_9ScaleType4KindE0ELNS_15FloatRoundStyleE2ESJ_EENS1_15EpilogueDefaultEEEEEvvEEEEvNT_6ParamsE --------------------------
	.section	.nv.shared._ZN7cutlass13device_kernelINS_4gemm6kernel13GemmUniversalIN4cute5tupleIJiiiiEEENS1_10collective13CollectiveMmaINS1_34MainloopSm90TmaGmmaWarpSpecializedILi2ENS5_IJNS4_1CILi1EEESB_SB_EEENS1_35KernelTmaWarpSpecializedCooperativeEEENS5_IJNSA_ILi128EEENSA_ILi256EEENSA_ILi64EEEEEENS_10tfloat32_tENS5_IJlSB_lEEESJ_SK_NS4_8TiledMMAINS4_8MMA_AtomIJNS4_4SM904GMMA30MMA_64x256x8_F32TF32TF32_SS_TNILNSO_7ScaleInE1ELSQ_1EEEEEENS4_6LayoutINS5_IJNSA_ILi2EEESB_SB_EEENS5_IJSB_NSA_ILi0EEESW_EEEEENS5_IJNS4_10UnderscoreESZ_SZ_EEEEENS4_13SM90_TMA_LOADENS4_14ComposedLayoutINS4_7SwizzleILi3ELi4ELi3EEENS4_18smem_ptr_flag_bitsILi32EEENST_INS5_IJNSA_ILi8EEENSA_ILi32EEEEEENS5_IJS19_SB_EEEEEEEvNS4_8identityES12_S1D_vS1E_EENS_8epilogue10collective6detail29Sm90TmaWarpSpecializedAdapterINS1H_15DefaultEpilogueISJ_SK_SK_NS1G_6thread17LinearCombinationISJ_Li1EffLNS1L_9ScaleType4KindE0ELNS_15FloatRoundStyleE2ESJ_EENS1_15EpilogueDefaultEEEEEvvEEEEvNT_6ParamsE,"aw",@nobits
	.sectionflags	@""
	.align	16
	.zero		1024


//--------------------- .nv.shared.reserved.0     --------------------------
	.section	.nv.shared.reserved.0,"aw",@nobits
	.weak		__nv_reservedSMEM_offset_0_alias
	.size		__nv_reservedSMEM_offset_0_alias, 0, 0
	.other		__nv_reservedSMEM_offset_0_alias,@"STO_CUDA_RESERVED_SHARED STV_DEFAULT"
__nv_reservedSMEM_offset_0_alias:
	.zero		0


//--------------------- .nv.global                --------------------------
	.section	.nv.global,"aw",@nobits
.nv.global:
	.type		_ZN40_INTERNAL_32d15a0b_4_k_cu_bcf46f13_183294cute1_E,@object
	.size		_ZN40_INTERNAL_32d15a0b_4_k_cu_bcf46f13_183294cute1_E,(_ZN40_INTERNAL_32d15a0b_4_k_cu_bcf46f13_183294cuda3std3__45__cpo6cbeginE - _ZN40_INTERNAL_32d15a0b_4_k_cu_bcf46f13_183294cute1_E)
_ZN40_INTERNAL_32d15a0b_4_k_cu_bcf46f13_183294cute1_E:
	.zero		1
	.type		_ZN40_INTERNAL_32d15a0b_4_k_cu_bcf46f13_183294cuda3std3__45__cpo6cbeginE,@object
	.size		_ZN40_INTERNAL_32d15a0b_4_k_cu_bcf46f13_183294cuda3std3__45__cpo6cbeginE,(_ZN40_INTERNAL_32d15a0b_4_k_cu_bcf46f13_183294cuda3std3__48in_placeE - _ZN40_INTERNAL_32d15a0b_4_k_cu_bcf46f13_183294cuda3std3__45__cpo6cbeginE)
_ZN40_INTERNAL_32d15a0b_4_k_cu_bcf46f13_183294cuda3std3__45__cpo6cbeginE:
	.zero		1
	.type		_ZN40_INTERNAL_32d15a0b_4_k_cu_bcf46f13_183294cuda3std3__48in_placeE,@object
	.size		_ZN40_INTERNAL_32d15a0b_4_k_cu_bcf46f13_183294cuda3std3__48in_placeE,(_ZN40_INTERNAL_32d15a0b_4_k_cu_bcf46f13_183294cuda3std6ranges3__45__cpo9iter_moveE - _ZN40_INTERNAL_32d15a0b_4_k_cu_bcf46f13_183294cuda3std3__48in_placeE)
_ZN40_INTERNAL_32d15a0b_4_k_cu_bcf46f13_183294cuda3std3__48in_placeE:
	.zero		1
	.type		_ZN40_INTERNAL_32d15a0b_4_k_cu_bcf46f13_183294cuda3std6ranges3__45__cpo9iter_moveE,@object
	.size		_ZN40_INTERNAL_32d15a0b_4_k_cu_bcf46f13_183294cuda3std6ranges3__45__cpo9iter_moveE,(_ZN40_INTERNAL_32d15a0b_4_k_cu_bcf46f13_183294cuda3std3__45__cpo5beginE - _ZN40_INTERNAL_32d15a0b_4_k_cu_bcf46f13_183294cuda3std6ranges3__45__cpo9iter_moveE)
_ZN40_INTERNAL_32d15a0b_4_k_cu_bcf46f13_183294cuda3std6ranges3__45__cpo9iter_moveE:
	.zero		1
	.type		_ZN40_INTERNAL_32d15a0b_4_k_cu_bcf46f13_183294cuda3std3__45__cpo5beginE,@object
	.size		_ZN40_INTERNAL_32d15a0b_4_k_cu_bcf46f13_183294cuda3std3__45__cpo5beginE,(_ZN40_INTERNAL_32d15a0b_4_k_cu_bcf46f13_183294cuda3std3__442_GLOBAL__N__32d15a0b_4_k_cu_bcf46f13_183296ignoreE - _ZN40_INTERNAL_32d15a0b_4_k_cu_bcf46f13_183294cuda3std3__45__cpo5beginE)
_ZN40_INTERNAL_32d15a0b_4_k_cu_bcf46f13_183294cuda3std3__45__cpo5beginE:
	.zero		1
	.type		_ZN40_INTERNAL_32d15a0b_4_k_cu_bcf46f13_183294cuda3std3__442_GLOBAL__N__32d15a0b_4_k_cu_bcf46f13_183296ignoreE,@object
	.size		_ZN40_INTERNAL_32d15a0b_4_k_cu_bcf46f13_183294cuda3std3__442_GLOBAL__N__32d15a0b_4_k_cu_bcf46f13_183296ignoreE,(_ZN40_INTERNAL_32d15a0b_4_k_cu_bcf46f13_183294cute7productE - _ZN40_INTERNAL_32d15a0b_4_k_cu_bcf46f13_183294cuda3std3__442_GLOBAL__N__32d15a0b_4_k_cu_bcf46f13_183296ignoreE)
_ZN40_INTERNAL_32d15a0b_4_k_cu_bcf46f13_183294cuda3std3__442_GLOBAL__N__32d15a0b_4_k_cu_bcf46f13_183296ignoreE:
	.zero		1
	.type		_ZN40_INTERNAL_32d15a0b_4_k_cu_bcf46f13_183294cute7productE,@object
	.size		_ZN40_INTERNAL_32d15a0b_4_k_cu_bcf46f13_183294cute7productE,(_ZN40_INTERNAL_32d15a0b_4_k_cu_bcf46f13_183294cuda3std3__45__cpo3endE - _ZN40_INTERNAL_32d15a0b_4_k_cu_bcf46f13_183294cute7productE)
_ZN40_INTERNAL_32d15a0b_4_k_cu_bcf46f13_183294cute7productE:
	.zero		1
	.type		_ZN40_INTERNAL_32d15a0b_4_k_cu_bcf46f13_183294cuda3std3__45__cpo3endE,@object
	.size		_ZN40_INTERNAL_32d15a0b_4_k_cu_bcf46f13_183294cuda3std3__45__cpo3endE,(_ZN40_INTERNAL_32d15a0b_4_k_cu_bcf46f13_183294cuda3std3__419piecewise_constructE - _ZN40_INTERNAL_32d15a0b_4_k_cu_bcf46f13_183294cuda3std3__45__cpo3endE)
_ZN40_INTERNAL_32d15a0b_4_k_cu_bcf46f13_183294cuda3std3__45__cpo3endE:
	.zero		1
	.type		_ZN40_INTERNAL_32d15a0b_4_k_cu_bcf46f13_183294cuda3std3__419piecewise_constructE,@object
	.size		_ZN40_INTERNAL_32d15a0b_4_k_cu_bcf46f13_183294cuda3std3__419piecewise_constructE,(_ZN40_INTERNAL_32d15a0b_4_k_cu_bcf46f13_183294cuda3std3__45__cpo4cendE - _ZN40_INTERNAL_32d15a0b_4_k_cu_bcf46f13_183294cuda3std3__419piecewise_constructE)
_ZN40_INTERNAL_32d15a0b_4_k_cu_bcf46f13_183294cuda3std3__419piecewise_constructE:
	.zero		1
	.type		_ZN40_INTERNAL_32d15a0b_4_k_cu_bcf46f13_183294cuda3std3__45__cpo4cendE,@object
	.size		_ZN40_INTERNAL_32d15a0b_4_k_cu_bcf46f13_183294cuda3std3__45__cpo4cendE,(_ZN40_INTERNAL_32d15a0b_4_k_cu_bcf46f13_183294cuda3std6ranges3__45__cpo4swapE - _ZN40_INTERNAL_32d15a0b_4_k_cu_bcf46f13_183294cuda3std3__45__cpo4cendE)
_ZN40_INTERNAL_32d15a0b_4_k_cu_bcf46f13_183294cuda3std3__45__cpo4cendE:
	.zero		1
	.type		_ZN40_INTERNAL_32d15a0b_4_k_cu_bcf46f13_183294cuda3std6ranges3__45__cpo4swapE,@object
	.size		_ZN40_INTERNAL_32d15a0b_4_k_cu_bcf46f13_183294cuda3std6ranges3__45__cpo4swapE,(.L_8 - _ZN40_INTERNAL_32d15a0b_4_k_cu_bcf46f13_183294cuda3std6ranges3__45__cpo4swapE)
_ZN40_INTERNAL_32d15a0b_4_k_cu_bcf46f13_183294cuda3std6ranges3__45__cpo4swapE:
	.zero		1
.L_8:


//--------------------- .nv.constant0._ZN7cutlass13device_kernelINS_4gemm6kernel13GemmUniversalIN4cute5tupleIJiiiiEEENS1_10collective13CollectiveMmaINS1_34MainloopSm90TmaGmmaWarpSpecializedILi2ENS5_IJNS4_1CILi1EEESB_SB_EEENS1_35KernelTmaWarpSpecializedCooperativeEEENS5_IJNSA_ILi128EEENSA_ILi256EEENSA_ILi64EEEEEENS_10tfloat32_tENS5_IJlSB_lEEESJ_SK_NS4_8TiledMMAINS4_8MMA_AtomIJNS4_4SM904GMMA30MMA_64x256x8_F32TF32TF32_SS_TNILNSO_7ScaleInE1ELSQ_1EEEEEENS4_6LayoutINS5_IJNSA_ILi2EEESB_SB_EEENS5_IJSB_NSA_ILi0EEESW_EEEEENS5_IJNS4_10UnderscoreESZ_SZ_EEEEENS4_13SM90_TMA_LOADENS4_14ComposedLayoutINS4_7SwizzleILi3ELi4ELi3EEENS4_18smem_ptr_flag_bitsILi32EEENST_INS5_IJNSA_ILi8EEENSA_ILi32EEEEEENS5_IJS19_SB_EEEEEEEvNS4_8identityES12_S1D_vS1E_EENS_8epilogue10collective6detail29Sm90TmaWarpSpecializedAdapterINS1H_15DefaultEpilogueISJ_SK_SK_NS1G_6thread17LinearCombinationISJ_Li1EffLNS1L_9ScaleType4KindE0ELNS_15FloatRoundStyleE2ESJ_EENS1_15EpilogueDefaultEEEEEvvEEEEvNT_6ParamsE --------------------------
	.section	.nv.constant0._ZN7cutlass13device_kernelINS_4gemm6kernel13GemmUniversalIN4cute5tupleIJiiiiEEENS1_10collective13CollectiveMmaINS1_34MainloopSm90TmaGmmaWarpSpecializedILi2ENS5_IJNS4_1CILi1EEESB_SB_EEENS1_35KernelTmaWarpSpecializedCooperativeEEENS5_IJNSA_ILi128EEENSA_ILi256EEENSA_ILi64EEEEEENS_10tfloat32_tENS5_IJlSB_lEEESJ_SK_NS4_8TiledMMAINS4_8MMA_AtomIJNS4_4SM904GMMA30MMA_64x256x8_F32TF32TF32_SS_TNILNSO_7ScaleInE1ELSQ_1EEEEEENS4_6LayoutINS5_IJNSA_ILi2EEESB_SB_EEENS5_IJSB_NSA_ILi0EEESW_EEEEENS5_IJNS4_10UnderscoreESZ_SZ_EEEEENS4_13SM90_TMA_LOADENS4_14ComposedLayoutINS4_7SwizzleILi3ELi4ELi3EEENS4_18smem_ptr_flag_bitsILi32EEENST_INS5_IJNSA_ILi8EEENSA_ILi32EEEEEENS5_IJS19_SB_EEEEEEEvNS4_8identityES12_S1D_vS1E_EENS_8epilogue10collective6detail29Sm90TmaWarpSpecializedAdapterINS1H_15DefaultEpilogueISJ_SK_SK_NS1G_6thread17LinearCombinationISJ_Li1EffLNS1L_9ScaleType4KindE0ELNS_15FloatRoundStyleE2ESJ_EENS1_15EpilogueDefaultEEEEEvvEEEEvNT_6ParamsE,"a",@progbits
	.sectionflags	@""
	.align	4
.nv.constant0._ZN7cutlass13device_kernelINS_4gemm6kernel13GemmUniversalIN4cute5tupleIJiiiiEEENS1_10collective13CollectiveMmaINS1_34MainloopSm90TmaGmmaWarpSpecializedILi2ENS5_IJNS4_1CILi1EEESB_SB_EEENS1_35KernelTmaWarpSpecializedCooperativeEEENS5_IJNSA_ILi128EEENSA_ILi256EEENSA_ILi64EEEEEENS_10tfloat32_tENS5_IJlSB_lEEESJ_SK_NS4_8TiledMMAINS4_8MMA_AtomIJNS4_4SM904GMMA30MMA_64x256x8_F32TF32TF32_SS_TNILNSO_7ScaleInE1ELSQ_1EEEEEENS4_6LayoutINS5_IJNSA_ILi2EEESB_SB_EEENS5_IJSB_NSA_ILi0EEESW_EEEEENS5_IJNS4_10UnderscoreESZ_SZ_EEEEENS4_13SM90_TMA_LOADENS4_14ComposedLayoutINS4_7SwizzleILi3ELi4ELi3EEENS4_18smem_ptr_flag_bitsILi32EEENST_INS5_IJNSA_ILi8EEENSA_ILi32EEEEEENS5_IJS19_SB_EEEEEEEvNS4_8identityES12_S1D_vS1E_EENS_8epilogue10collective6detail29Sm90TmaWarpSpecializedAdapterINS1H_15DefaultEpilogueISJ_SK_SK_NS1G_6thread17LinearCombinationISJ_Li1EffLNS1L_9ScaleType4KindE0ELNS_15FloatRoundStyleE2ESJ_EENS1_15EpilogueDefaultEEEEEvvEEEEvNT_6ParamsE:
	.zero		1664


//--------------------- SYMBOLS --------------------------

	.type		.nv.reservedSmem.offset0,@object
	.size		.nv.reservedSmem.offset0,0x4
	.type		__assertfail,@function
